// auto-generated by cutlass_sweep.epilogue — config: {"arch": "sm_100", "cluster_m": 2, "cluster_n": 1, "dtype": "fp16", "fusion": "sigmoid", "tile_k": 64, "tile_m": 256, "tile_n": 256}
#include "cutlass/cutlass.h"
#include "cutlass/gemm/collective/collective_builder.hpp"
#include "cutlass/gemm/device/gemm_universal_adapter.h"
#include "cutlass/gemm/kernel/gemm_universal.hpp"
#include "cutlass/epilogue/collective/collective_builder.hpp"
#include "cutlass/epilogue/fusion/operations.hpp"
#include "cutlass/epilogue/thread/activation.h"

using Elem = cutlass::half_t;
using Acc  = float;
using TileShape    = cute::Shape<cute::_256, cute::_256, cute::_64>;
using ClusterShape = cute::Shape<cute::_2, cute::_1, cute::_1>;
using FusionOp     = cutlass::epilogue::fusion::LinCombEltAct<cutlass::epilogue::thread::Sigmoid, Elem, Acc>;

using CollectiveEpilogue = typename cutlass::epilogue::collective::CollectiveBuilder<
    cutlass::arch::Sm100, cutlass::arch::OpClassTensorOp,
    TileShape, ClusterShape,
    cutlass::epilogue::collective::EpilogueTileAuto,
    Acc, Acc,
    Elem, cutlass::layout::RowMajor, 128 / cutlass::sizeof_bits<Elem>::value,
    Elem, cutlass::layout::RowMajor, 128 / cutlass::sizeof_bits<Elem>::value,
    cutlass::epilogue::collective::EpilogueScheduleAuto,
    FusionOp
  >::CollectiveOp;

using CollectiveMainloop = typename cutlass::gemm::collective::CollectiveBuilder<
    cutlass::arch::Sm100, cutlass::arch::OpClassTensorOp,
    Elem, cutlass::layout::RowMajor, 128 / cutlass::sizeof_bits<Elem>::value,
    Elem, cutlass::layout::ColumnMajor, 128 / cutlass::sizeof_bits<Elem>::value,
    Acc,
    TileShape, ClusterShape,
    cutlass::gemm::collective::StageCountAutoCarveout<
        static_cast<int>(sizeof(typename CollectiveEpilogue::SharedStorage))>,
    cutlass::gemm::collective::KernelScheduleAuto
  >::CollectiveOp;

using GemmKernel = cutlass::gemm::kernel::GemmUniversal<
    cute::Shape<int,int,int,int>, CollectiveMainloop, CollectiveEpilogue>;
using Gemm = cutlass::gemm::device::GemmUniversalAdapter<GemmKernel>;

auto* _anchor = &cutlass::device_kernel<GemmKernel>;


// ===== COMPILED SASS (sm_100a) =====

	.target	sm_100a

	.elftype	@"ET_EXEC"


//--------------------- .note.nv.tkinfo           --------------------------
	.section	.note.nv.tkinfo,"",@"SHT_NOTE"
	.sectionflags	@"SHF_NOTE_NV_TKINFO"
	.tkinfo
        /*0018*/ 	.word	0x00000002
        /*0030*/ 	.string	""
        /*0030*/ 	.string	"ptxas"
        /*0030*/ 	.string	"Cuda compilation tools, release 13.0, V13.0.88"
        /*0030*/ 	.string	"Build cuda_13.0.r13.0/compiler.36424714_0"
        /*0030*/ 	.string	"-arch sm_100a -m 64 "



//--------------------- .note.nv.cuinfo           --------------------------
	.section	.note.nv.cuinfo,"",@"SHT_NOTE"
	.sectionflags	@"SHF_NOTE_NV_CUINFO"
        /*0018*/ 	.short	0x0002
        /*001a*/ 	.short	0x0064
        /*001c*/ 	.short	0x0082
	.zero		2


//--------------------- .nv.info                  --------------------------
	.section	.nv.info,"",@"SHT_CUDA_INFO"
	.align	4


	//----- nvinfo : EIATTR_REGCOUNT
	.align		4
        /*0000*/ 	.byte	0x04, 0x2f
        /*0002*/ 	.short	(.L_19 - .L_18)
	.align		4
.L_18:
        /*0004*/ 	.word	index@(_ZN7cutlass13device_kernelINS_4gemm6kernel13GemmUniversalIN4cute5tupleIJiiiiEEENS1_10collective13CollectiveMmaINS1_35MainloopSm100TmaUmmaWarpSpecializedILi5ELi2ELi2ENS5_IJNS4_1CILi2EEENSA_ILi1EEESC_EEEEENS5_IJNSA_ILi256EEESF_NSA_ILi64EEEEEENS_6half_tENS5_IJlSC_lEEESI_SJ_NS4_8TiledMMAINS4_8MMA_AtomIJNS4_26SM100_MMA_F16BF16_2x1SM_SSISI_SI_fLi256ELi256ELNS4_4UMMA5MajorE0ELSO_0ELNSN_7ScaleInE0ELSP_0EEEEEENS4_6LayoutINS5_IJSC_SC_SC_EEENS5_IJNSA_ILi0EEESU_SU_EEEEENS5_IJNS4_10UnderscoreESX_SX_EEEEENS4_18SM100_TMA_2SM_LOADENS4_14ComposedLayoutINS4_7SwizzleILi3ELi4ELi3EEENS4_18smem_ptr_flag_bitsILi16EEENSS_INS5_IJNSA_ILi8EEESG_EEENS5_IJSG_SC_EEEEEEEvNS4_8identityES10_S1A_vS1B_EENS_8epilogue10collective18CollectiveEpilogueINS1D_23Sm100TmaWarpSpecializedILi4ELi2ELi64ELb1ELb0EEEJNS5_IJNSA_ILi128EEESF_SG_EEENS5_IJNSS_IS1I_SC_EENSS_ISG_SC_EEEEESI_SJ_SI_SJ_NS1D_6fusion15FusionCallbacksIS1H_NS1N_13LinCombEltActINS1D_6thread7SigmoidESI_fSI_fLNS_15FloatRoundStyleE2EEES1J_S1M_JEEENS4_5SM1004TMEM4LOAD26SM100_TMEM_LOAD_32dp32b64xENS4_13SM90_TMA_LOADES1A_NS4_39AutoVectorizingCopyWithAssumedAlignmentILi128EEENS4_14SM90_TMA_STOREES1A_S21_S21_EEEvvEEEEvNT_6ParamsE)
        /*0008*/ 	.word	0x000000ea


	//----- nvinfo : EIATTR_FRAME_SIZE
	.align		4
.L_19:
        /*000c*/ 	.byte	0x04, 0x11
        /*000e*/ 	.short	(.L_21 - .L_20)
	.align		4
.L_20:
        /*0010*/ 	.word	index@($__internal_3_$__cuda_sm20_rcp_rn_f32_slowpath)
        /*0014*/ 	.word	0x00000000


	//----- nvinfo : EIATTR_FRAME_SIZE
	.align		4
.L_21:
        /*0018*/ 	.byte	0x04, 0x11
        /*001a*/ 	.short	(.L_23 - .L_22)
	.align		4
.L_22:
        /*001c*/ 	.word	index@($__internal_2_$__cuda_sm10x_tcgen05_guardrail_trap_unallocated_columns_being_dealloced)
        /*0020*/ 	.word	0x00000000


	//----- nvinfo : EIATTR_FRAME_SIZE
	.align		4
.L_23:
        /*0024*/ 	.byte	0x04, 0x11
        /*0026*/ 	.short	(.L_25 - .L_24)
	.align		4
.L_24:
        /*0028*/ 	.word	index@($__internal_1_$__cuda_sm10x_tcgen05_guardrail_trap_phase_invalid_during_alloc)
        /*002c*/ 	.word	0x00000000


	//----- nvinfo : EIATTR_FRAME_SIZE
	.align		4
.L_25:
        /*0030*/ 	.byte	0x04, 0x11
        /*0032*/ 	.short	(.L_27 - .L_26)
	.align		4
.L_26:
        /*0034*/ 	.word	index@($__internal_0_$__cuda_sm10x_tcgen05_guardrail_trap_col_being_dealloced_not_returned_by_alloc)
        /*0038*/ 	.word	0x00000000


	//----- nvinfo : EIATTR_FRAME_SIZE
	.align		4
.L_27:
        /*003c*/ 	.byte	0x04, 0x11
        /*003e*/ 	.short	(.L_29 - .L_28)
	.align		4
.L_28:
        /*0040*/ 	.word	index@(_ZN7cutlass13device_kernelINS_4gemm6kernel13GemmUniversalIN4cute5tupleIJiiiiEEENS1_10collective13CollectiveMmaINS1_35MainloopSm100TmaUmmaWarpSpecializedILi5ELi2ELi2ENS5_IJNS4_1CILi2EEENSA_ILi1EEESC_EEEEENS5_IJNSA_ILi256EEESF_NSA_ILi64EEEEEENS_6half_tENS5_IJlSC_lEEESI_SJ_NS4_8TiledMMAINS4_8MMA_AtomIJNS4_26SM100_MMA_F16BF16_2x1SM_SSISI_SI_fLi256ELi256ELNS4_4UMMA5MajorE0ELSO_0ELNSN_7ScaleInE0ELSP_0EEEEEENS4_6LayoutINS5_IJSC_SC_SC_EEENS5_IJNSA_ILi0EEESU_SU_EEEEENS5_IJNS4_10UnderscoreESX_SX_EEEEENS4_18SM100_TMA_2SM_LOADENS4_14ComposedLayoutINS4_7SwizzleILi3ELi4ELi3EEENS4_18smem_ptr_flag_bitsILi16EEENSS_INS5_IJNSA_ILi8EEESG_EEENS5_IJSG_SC_EEEEEEEvNS4_8identityES10_S1A_vS1B_EENS_8epilogue10collective18CollectiveEpilogueINS1D_23Sm100TmaWarpSpecializedILi4ELi2ELi64ELb1ELb0EEEJNS5_IJNSA_ILi128EEESF_SG_EEENS5_IJNSS_IS1I_SC_EENSS_ISG_SC_EEEEESI_SJ_SI_SJ_NS1D_6fusion15FusionCallbacksIS1H_NS1N_13LinCombEltActINS1D_6thread7SigmoidESI_fSI_fLNS_15FloatRoundStyleE2EEES1J_S1M_JEEENS4_5SM1004TMEM4LOAD26SM100_TMEM_LOAD_32dp32b64xENS4_13SM90_TMA_LOADES1A_NS4_39AutoVectorizingCopyWithAssumedAlignmentILi128EEENS4_14SM90_TMA_STOREES1A_S21_S21_EEEvvEEEEvNT_6ParamsE)
        /*0044*/ 	.word	0x00000000


	//----- nvinfo : EIATTR_MIN_STACK_SIZE
	.align		4
.L_29:
        /*0048*/ 	.byte	0x04, 0x12
        /*004a*/ 	.short	(.L_31 - .L_30)
	.align		4
.L_30:
        /*004c*/ 	.word	index@(_ZN7cutlass13device_kernelINS_4gemm6kernel13GemmUniversalIN4cute5tupleIJiiiiEEENS1_10collective13CollectiveMmaINS1_35MainloopSm100TmaUmmaWarpSpecializedILi5ELi2ELi2ENS5_IJNS4_1CILi2EEENSA_ILi1EEESC_EEEEENS5_IJNSA_ILi256EEESF_NSA_ILi64EEEEEENS_6half_tENS5_IJlSC_lEEESI_SJ_NS4_8TiledMMAINS4_8MMA_AtomIJNS4_26SM100_MMA_F16BF16_2x1SM_SSISI_SI_fLi256ELi256ELNS4_4UMMA5MajorE0ELSO_0ELNSN_7ScaleInE0ELSP_0EEEEEENS4_6LayoutINS5_IJSC_SC_SC_EEENS5_IJNSA_ILi0EEESU_SU_EEEEENS5_IJNS4_10UnderscoreESX_SX_EEEEENS4_18SM100_TMA_2SM_LOADENS4_14ComposedLayoutINS4_7SwizzleILi3ELi4ELi3EEENS4_18smem_ptr_flag_bitsILi16EEENSS_INS5_IJNSA_ILi8EEESG_EEENS5_IJSG_SC_EEEEEEEvNS4_8identityES10_S1A_vS1B_EENS_8epilogue10collective18CollectiveEpilogueINS1D_23Sm100TmaWarpSpecializedILi4ELi2ELi64ELb1ELb0EEEJNS5_IJNSA_ILi128EEESF_SG_EEENS5_IJNSS_IS1I_SC_EENSS_ISG_SC_EEEEESI_SJ_SI_SJ_NS1D_6fusion15FusionCallbacksIS1H_NS1N_13LinCombEltActINS1D_6thread7SigmoidESI_fSI_fLNS_15FloatRoundStyleE2EEES1J_S1M_JEEENS4_5SM1004TMEM4LOAD26SM100_TMEM_LOAD_32dp32b64xENS4_13SM90_TMA_LOADES1A_NS4_39AutoVectorizingCopyWithAssumedAlignmentILi128EEENS4_14SM90_TMA_STOREES1A_S21_S21_EEEvvEEEEvNT_6ParamsE)
        /*0050*/ 	.word	0x00000000
.L_31:


//--------------------- .nv.compat                --------------------------
	.section	.nv.compat,"",@"SHT_CUDA_COMPAT_INFO"
	.align	4
        /*0000*/ 	.byte	0x02, 0x09, 0x01, 0x00, 0x02, 0x02, 0x02, 0x00, 0x02, 0x05, 0x05, 0x00, 0x03, 0x07, 0x01, 0x01
        /*0010*/ 	.byte	0x02, 0x03, 0x01, 0x00, 0x02, 0x06, 0x01, 0x00, 0x04, 0x0b, 0x08, 0x00, 0x09, 0x00, 0x00, 0x00
        /*0020*/ 	.byte	0x00, 0x00, 0x00, 0x00


//--------------------- .nv.info._ZN7cutlass13device_kernelINS_4gemm6kernel13GemmUniversalIN4cute5tupleIJiiiiEEENS1_10collective13CollectiveMmaINS1_35MainloopSm100TmaUmmaWarpSpecializedILi5ELi2ELi2ENS5_IJNS4_1CILi2EEENSA_ILi1EEESC_EEEEENS5_IJNSA_ILi256EEESF_NSA_ILi64EEEEEENS_6half_tENS5_IJlSC_lEEESI_SJ_NS4_8TiledMMAINS4_8MMA_AtomIJNS4_26SM100_MMA_F16BF16_2x1SM_SSISI_SI_fLi256ELi256ELNS4_4UMMA5MajorE0ELSO_0ELNSN_7ScaleInE0ELSP_0EEEEEENS4_6LayoutINS5_IJSC_SC_SC_EEENS5_IJNSA_ILi0EEESU_SU_EEEEENS5_IJNS4_10UnderscoreESX_SX_EEEEENS4_18SM100_TMA_2SM_LOADENS4_14ComposedLayoutINS4_7SwizzleILi3ELi4ELi3EEENS4_18smem_ptr_flag_bitsILi16EEENSS_INS5_IJNSA_ILi8EEESG_EEENS5_IJSG_SC_EEEEEEEvNS4_8identityES10_S1A_vS1B_EENS_8epilogue10collective18CollectiveEpilogueINS1D_23Sm100TmaWarpSpecializedILi4ELi2ELi64ELb1ELb0EEEJNS5_IJNSA_ILi128EEESF_SG_EEENS5_IJNSS_IS1I_SC_EENSS_ISG_SC_EEEEESI_SJ_SI_SJ_NS1D_6fusion15FusionCallbacksIS1H_NS1N_13LinCombEltActINS1D_6thread7SigmoidESI_fSI_fLNS_15FloatRoundStyleE2EEES1J_S1M_JEEENS4_5SM1004TMEM4LOAD26SM100_TMEM_LOAD_32dp32b64xENS4_13SM90_TMA_LOADES1A_NS4_39AutoVectorizingCopyWithAssumedAlignmentILi128EEENS4_14SM90_TMA_STOREES1A_S21_S21_EEEvvEEEEvNT_6ParamsE --------------------------
	.section	.nv.info._ZN7cutlass13device_kernelINS_4gemm6kernel13GemmUniversalIN4cute5tupleIJiiiiEEENS1_10collective13CollectiveMmaINS1_35MainloopSm100TmaUmmaWarpSpecializedILi5ELi2ELi2ENS5_IJNS4_1CILi2EEENSA_ILi1EEESC_EEEEENS5_IJNSA_ILi256EEESF_NSA_ILi64EEEEEENS_6half_tENS5_IJlSC_lEEESI_SJ_NS4_8TiledMMAINS4_8MMA_AtomIJNS4_26SM100_MMA_F16BF16_2x1SM_SSISI_SI_fLi256ELi256ELNS4_4UMMA5MajorE0ELSO_0ELNSN_7ScaleInE0ELSP_0EEEEEENS4_6LayoutINS5_IJSC_SC_SC_EEENS5_IJNSA_ILi0EEESU_SU_EEEEENS5_IJNS4_10UnderscoreESX_SX_EEEEENS4_18SM100_TMA_2SM_LOADENS4_14ComposedLayoutINS4_7SwizzleILi3ELi4ELi3EEENS4_18smem_ptr_flag_bitsILi16EEENSS_INS5_IJNSA_ILi8EEESG_EEENS5_IJSG_SC_EEEEEEEvNS4_8identityES10_S1A_vS1B_EENS_8epilogue10collective18CollectiveEpilogueINS1D_23Sm100TmaWarpSpecializedILi4ELi2ELi64ELb1ELb0EEEJNS5_IJNSA_ILi128EEESF_SG_EEENS5_IJNSS_IS1I_SC_EENSS_ISG_SC_EEEEESI_SJ_SI_SJ_NS1D_6fusion15FusionCallbacksIS1H_NS1N_13LinCombEltActINS1D_6thread7SigmoidESI_fSI_fLNS_15FloatRoundStyleE2EEES1J_S1M_JEEENS4_5SM1004TMEM4LOAD26SM100_TMEM_LOAD_32dp32b64xENS4_13SM90_TMA_LOADES1A_NS4_39AutoVectorizingCopyWithAssumedAlignmentILi128EEENS4_14SM90_TMA_STOREES1A_S21_S21_EEEvvEEEEvNT_6ParamsE,"",@"SHT_CUDA_INFO"
	.sectionflags	@""
	.align	4


	//----- nvinfo : EIATTR_CUDA_API_VERSION
	.align		4
        /*0000*/ 	.byte	0x04, 0x37
        /*0002*/ 	.short	(.L_33 - .L_32)
.L_32:
        /*0004*/ 	.word	0x00000082


	//----- nvinfo : EIATTR_KPARAM_INFO
	.align		4
.L_33:
        /*0008*/ 	.byte	0x04, 0x17
        /*000a*/ 	.short	(.L_35 - .L_34)
.L_34:
        /*000c*/ 	.word	0x00000000
        /*0010*/ 	.short	0x0000
        /*0012*/ 	.short	0x0000
        /*0014*/ 	.byte	0x00, 0xf0, 0x01, 0x20


	//----- nvinfo : EIATTR_AT_ENTRY_FRAGMENTS
	.align		4
.L_35:
        /*0018*/ 	.byte	0x04, 0x4f
        /*001a*/ 	.short	(.L_37 - .L_36)


	//   ....[0]....
.L_36:
        /*001c*/ 	.word	0x00000007


	//----- nvinfo : EIATTR_RESERVED_SMEM_USED
	.align		4
.L_37:
        /*0020*/ 	.byte	0x01, 0x41
	.zero		2


	//----- nvinfo : EIATTR_SPARSE_MMA_MASK
	.align		4
        /*0024*/ 	.byte	0x03, 0x50
        /*0026*/ 	.short	0x0000


	//----- nvinfo : EIATTR_TCGEN05_2CTA_USED
	.align		4
        /*0028*/ 	.byte	0x01, 0x52
	.zero		2


	//----- nvinfo : EIATTR_MAXREG_COUNT
	.align		4
        /*002c*/ 	.byte	0x03, 0x1b
        /*002e*/ 	.short	0x00ff


	//----- nvinfo : EIATTR_NUM_BARRIERS
	.align		4
        /*0030*/ 	.byte	0x02, 0x4c
        /*0032*/ 	.byte	0x07
	.zero		1


	//----- nvinfo : EIATTR_EXTERNS
	.align		4
        /*0034*/ 	.byte	0x04, 0x0f
        /*0036*/ 	.short	(.L_39 - .L_38)


	//   ....[0]....
	.align		4
.L_38:
        /*0038*/ 	.word	index@(__assertfail)


	//----- nvinfo : EIATTR_MERCURY_ISA_VERSION
	.align		4
.L_39:
        /*003c*/ 	.byte	0x03, 0x5f
        /*003e*/ 	.short	0x0101


	//----- nvinfo : EIATTR_INT_WARP_WIDE_INSTR_OFFSETS
	.align		4
        /*0040*/ 	.byte	0x04, 0x31
        /*0042*/ 	.short	(.L_41 - .L_40)


	//   ....[0]....
.L_40:
        /*0044*/ 	.word	0x00000cc0


	//   ....[1]....
        /*0048*/ 	.word	0x00000d60


	//   ....[2]....
        /*004c*/ 	.word	0x00002070


	//   ....[3]....
        /*0050*/ 	.word	0x00003ec0


	//   ....[4]....
        /*0054*/ 	.word	0x00003ee0


	//   ....[5]....
        /*0058*/ 	.word	0x00003f10


	//   ....[6]....
        /*005c*/ 	.word	0x00004850


	//   ....[7]....
        /*0060*/ 	.word	0x000048c0


	//   ....[8]....
        /*0064*/ 	.word	0x000049a0


	//   ....[9]....
        /*0068*/ 	.word	0x00004a20


	//   ....[10]....
        /*006c*/ 	.word	0x00004b30


	//   ....[11]....
        /*0070*/ 	.word	0x00004bc0


	//   ....[12]....
        /*0074*/ 	.word	0x00004da0


	//   ....[13]....
        /*0078*/ 	.word	0x00004f00


	//   ....[14]....
        /*007c*/ 	.word	0x00005e40


	//----- nvinfo : EIATTR_COOP_GROUP_MASK_REGIDS
	.align		4
.L_41:
        /*0080*/ 	.byte	0x04, 0x29
        /*0082*/ 	.short	(.L_43 - .L_42)


	//   ....[0]....
.L_42:
        /*0084*/ 	.word	0xffffffff


	//   ....[1]....
        /*0088*/ 	.word	0xffffffff


	//   ....[2]....
        /*008c*/ 	.word	0xffffffff


	//   ....[3]....
        /*0090*/ 	.word	0xffffffff


	//   ....[4]....
        /*0094*/ 	.word	0xffffffff


	//   ....[5]....
        /*0098*/ 	.word	0xffffffff


	//   ....[6]....
        /*009c*/ 	.word	0xffffffff


	//   ....[7]....
        /*00a0*/ 	.word	0xffffffff


	//   ....[8]....
        /*00a4*/ 	.word	0xffffffff


	//   ....[9]....
        /*00a8*/ 	.word	0xffffffff


	//   ....[10]....
        /*00ac*/ 	.word	0xffffffff


	//   ....[11]....
        /*00b0*/ 	.word	0xffffffff


	//   ....[12]....
        /*00b4*/ 	.word	0xffffffff


	//   ....[13]....
        /*00b8*/ 	.word	0xffffffff


	//----- nvinfo : EIATTR_COOP_GROUP_INSTR_OFFSETS
	.align		4
.L_43:
        /*00bc*/ 	.byte	0x04, 0x28
        /*00be*/ 	.short	(.L_45 - .L_44)


	//   ....[0]....
.L_44:
        /*00c0*/ 	.word	0x000000c0


	//   ....[1]....
        /*00c4*/ 	.word	0x000004d0


	//   ....[2]....
        /*00c8*/ 	.word	0x00000670


	//   ....[3]....
        /*00cc*/ 	.word	0x00000800


	//   ....[4]....
        /*00d0*/ 	.word	0x000008f0


	//   ....[5]....
        /*00d4*/ 	.word	0x00000a50


	//   ....[6]....
        /*00d8*/ 	.word	0x00000ba0


	//   ....[7]....
        /*00dc*/ 	.word	0x00000de0


	//   ....[8]....
        /*00e0*/ 	.word	0x00001f50


	//   ....[9]....
        /*00e4*/ 	.word	0x00002dc0


	//   ....[10]....
        /*00e8*/ 	.word	0x00003290


	//   ....[11]....
        /*00ec*/ 	.word	0x000032c0


	//   ....[12]....
        /*00f0*/ 	.word	0x00003dc0


	//   ....[13]....
        /*00f4*/ 	.word	0x00003fd0


	//----- nvinfo : EIATTR_VRC_CTA_INIT_COUNT
	.align		4
.L_45:
        /*00f8*/ 	.byte	0x02, 0x4a
        /*00fa*/ 	.byte	0x80
	.zero		1


	//----- nvinfo : EIATTR_SYSCALL_OFFSETS
	.align		4
        /*00fc*/ 	.byte	0x04, 0x46
        /*00fe*/ 	.short	(.L_47 - .L_46)


	//   ....[0]....
.L_46:
        /*0100*/ 	.word	0x00005920


	//   ....[1]....
        /*0104*/ 	.word	0x00005a10


	//   ....[2]....
        /*0108*/ 	.word	0x000064a0


	//----- nvinfo : EIATTR_MBARRIER_INSTR_OFFSETS
	.align		4
.L_47:
        /*010c*/ 	.byte	0x04, 0x39
        /*010e*/ 	.short	(.L_49 - .L_48)


	//   ....[0]....
.L_48:
        /*0110*/ 	.word	0x000005c0
        /*0114*/ 	.word	0x000000ff
        /*0118*/ 	.word	0x00000000
        /*011c*/ 	.short	0x0100
        /*011e*/ 	.byte	0x08
	.zero		1


	//   ....[1]....
        /*0120*/ 	.word	0x000005d0
        /*0124*/ 	.word	0x000000ff
        /*0128*/ 	.word	0x00000028
        /*012c*/ 	.short	0x0100
        /*012e*/ 	.byte	0x08
	.zero		1


	//   ....[2]....
        /*0130*/ 	.word	0x000005e0
        /*0134*/ 	.word	0x000000ff
        /*0138*/ 	.word	0x00000008
        /*013c*/ 	.short	0x0100
        /*013e*/ 	.byte	0x08
	.zero		1


	//   ....[3]....
        /*0140*/ 	.word	0x000005f0
        /*0144*/ 	.word	0x000000ff
        /*0148*/ 	.word	0x00000030
        /*014c*/ 	.short	0x0100
        /*014e*/ 	.byte	0x08
	.zero		1


	//   ....[4]....
        /*0150*/ 	.word	0x00000600
        /*0154*/ 	.word	0x000000ff
        /*0158*/ 	.word	0x00000010
        /*015c*/ 	.short	0x0100
        /*015e*/ 	.byte	0x08
	.zero		1


	//   ....[5]....
        /*0160*/ 	.word	0x00000610
        /*0164*/ 	.word	0x000000ff
        /*0168*/ 	.word	0x00000038
        /*016c*/ 	.short	0x0100
        /*016e*/ 	.byte	0x08
	.zero		1


	//   ....[6]....
        /*0170*/ 	.word	0x00000620
        /*0174*/ 	.word	0x000000ff
        /*0178*/ 	.word	0x00000018
        /*017c*/ 	.short	0x0100
        /*017e*/ 	.byte	0x08
	.zero		1


	//   ....[7]....
        /*0180*/ 	.word	0x00000630
        /*0184*/ 	.word	0x000000ff
        /*0188*/ 	.word	0x00000040
        /*018c*/ 	.short	0x0100
        /*018e*/ 	.byte	0x08
	.zero		1


	//   ....[8]....
        /*0190*/ 	.word	0x00000640
        /*0194*/ 	.word	0x000000ff
        /*0198*/ 	.word	0x00000020
        /*019c*/ 	.short	0x0100
        /*019e*/ 	.byte	0x08
	.zero		1


	//   ....[9]....
        /*01a0*/ 	.word	0x00000650
        /*01a4*/ 	.word	0x000000ff
        /*01a8*/ 	.word	0x00000048
        /*01ac*/ 	.short	0x0100
        /*01ae*/ 	.byte	0x08
	.zero		1


	//   ....[10]....
        /*01b0*/ 	.word	0x00000770
        /*01b4*/ 	.word	0x000000ff
        /*01b8*/ 	.word	0x00000050
        /*01bc*/ 	.short	0x0100
        /*01be*/ 	.byte	0x09
	.zero		1


	//   ....[11]....
        /*01c0*/ 	.word	0x00000780
        /*01c4*/ 	.word	0x000000ff
        /*01c8*/ 	.word	0x00000070
        /*01cc*/ 	.short	0x0100
        /*01ce*/ 	.byte	0x09
	.zero		1


	//   ....[12]....
        /*01d0*/ 	.word	0x00000790
        /*01d4*/ 	.word	0x000000ff
        /*01d8*/ 	.word	0x00000058
        /*01dc*/ 	.short	0x0100
        /*01de*/ 	.byte	0x09
	.zero		1


	//   ....[13]....
        /*01e0*/ 	.word	0x000007a0
        /*01e4*/ 	.word	0x000000ff
        /*01e8*/ 	.word	0x00000078
        /*01ec*/ 	.short	0x0100
        /*01ee*/ 	.byte	0x09
	.zero		1


	//   ....[14]....
        /*01f0*/ 	.word	0x000007b0
        /*01f4*/ 	.word	0x000000ff
        /*01f8*/ 	.word	0x00000060
        /*01fc*/ 	.short	0x0100
        /*01fe*/ 	.byte	0x09
	.zero		1


	//   ....[15]....
        /*0200*/ 	.word	0x000007c0
        /*0204*/ 	.word	0x000000ff
        /*0208*/ 	.word	0x00000080
        /*020c*/ 	.short	0x0100
        /*020e*/ 	.byte	0x09
	.zero		1


	//   ....[16]....
        /*0210*/ 	.word	0x000007d0
        /*0214*/ 	.word	0x000000ff
        /*0218*/ 	.word	0x00000068
        /*021c*/ 	.short	0x0100
        /*021e*/ 	.byte	0x09
	.zero		1


	//   ....[17]....
        /*0220*/ 	.word	0x000007e0
        /*0224*/ 	.word	0x000000ff
        /*0228*/ 	.word	0x00000088
        /*022c*/ 	.short	0x0100
        /*022e*/ 	.byte	0x09
	.zero		1


	//   ....[18]....
        /*0230*/ 	.word	0x000008c0
        /*0234*/ 	.word	0x000000ff
        /*0238*/ 	.word	0x00000090
        /*023c*/ 	.short	0x0100
        /*023e*/ 	.byte	0x08
	.zero		1


	//   ....[19]....
        /*0240*/ 	.word	0x000008d0
        /*0244*/ 	.word	0x000000ff
        /*0248*/ 	.word	0x00000098
        /*024c*/ 	.short	0x0100
        /*024e*/ 	.byte	0x08
	.zero		1


	//   ....[20]....
        /*0250*/ 	.word	0x00000a00
        /*0254*/ 	.word	0x000000ff
        /*0258*/ 	.word	0x000000a0
        /*025c*/ 	.short	0x0100
        /*025e*/ 	.byte	0x08
	.zero		1


	//   ....[21]....
        /*0260*/ 	.word	0x00000a10
        /*0264*/ 	.word	0x000000ff
        /*0268*/ 	.word	0x000000b0
        /*026c*/ 	.short	0x0100
        /*026e*/ 	.byte	0x08
	.zero		1


	//   ....[22]....
        /*0270*/ 	.word	0x00000a20
        /*0274*/ 	.word	0x000000ff
        /*0278*/ 	.word	0x000000a8
        /*027c*/ 	.short	0x0100
        /*027e*/ 	.byte	0x08
	.zero		1


	//   ....[23]....
        /*0280*/ 	.word	0x00000a30
        /*0284*/ 	.word	0x000000ff
        /*0288*/ 	.word	0x000000b8
        /*028c*/ 	.short	0x0100
        /*028e*/ 	.byte	0x08
	.zero		1


	//   ....[24]....
        /*0290*/ 	.word	0x00000b50
        /*0294*/ 	.word	0x000000ff
        /*0298*/ 	.word	0x000000c0
        /*029c*/ 	.short	0x0100
        /*029e*/ 	.byte	0x09
	.zero		1


	//   ....[25]....
        /*02a0*/ 	.word	0x00000b60
        /*02a4*/ 	.word	0x000000ff
        /*02a8*/ 	.word	0x000000d0
        /*02ac*/ 	.short	0x0100
        /*02ae*/ 	.byte	0x09
	.zero		1


	//   ....[26]....
        /*02b0*/ 	.word	0x00000b70
        /*02b4*/ 	.word	0x000000ff
        /*02b8*/ 	.word	0x000000c8
        /*02bc*/ 	.short	0x0100
        /*02be*/ 	.byte	0x09
	.zero		1


	//   ....[27]....
        /*02c0*/ 	.word	0x00000b80
        /*02c4*/ 	.word	0x000000ff
        /*02c8*/ 	.word	0x000000d8
        /*02cc*/ 	.short	0x0100
        /*02ce*/ 	.byte	0x09
	.zero		1


	//   ....[28]....
        /*02d0*/ 	.word	0x00000c70
        /*02d4*/ 	.word	0x000000ff
        /*02d8*/ 	.word	0x000000e0
        /*02dc*/ 	.short	0x0100
        /*02de*/ 	.byte	0x08
	.zero		1


	//   ....[29]....
        /*02e0*/ 	.word	0x00000c80
        /*02e4*/ 	.word	0x000000ff
        /*02e8*/ 	.word	0x000000f0
        /*02ec*/ 	.short	0x0100
        /*02ee*/ 	.byte	0x08
	.zero		1


	//   ....[30]....
        /*02f0*/ 	.word	0x00000c90
        /*02f4*/ 	.word	0x000000ff
        /*02f8*/ 	.word	0x000000e8
        /*02fc*/ 	.short	0x0100
        /*02fe*/ 	.byte	0x08
	.zero		1


	//   ....[31]....
        /*0300*/ 	.word	0x00000ca0
        /*0304*/ 	.word	0x000000ff
        /*0308*/ 	.word	0x000000f8
        /*030c*/ 	.short	0x0100
        /*030e*/ 	.byte	0x08
	.zero		1


	//   ....[32]....
        /*0310*/ 	.word	0x00000d90
        /*0314*/ 	.word	0x000000ff
        /*0318*/ 	.word	0x00000100
        /*031c*/ 	.short	0x0100
        /*031e*/ 	.byte	0x07
	.zero		1


	//   ....[33]....
        /*0320*/ 	.word	0x00001770
        /*0324*/ 	.word	0x00000003
        /*0328*/ 	.word	0x000000f0
        /*032c*/ 	.short	0x010a
        /*032e*/ 	.byte	0xff
	.zero		1


	//   ....[34]....
        /*0330*/ 	.word	0x000017a0
        /*0334*/ 	.word	0x00000003
        /*0338*/ 	.word	0x000000e0
        /*033c*/ 	.short	0x0101
        /*033e*/ 	.byte	0xff
	.zero		1


	//   ....[35]....
        /*0340*/ 	.word	0x000018a0
        /*0344*/ 	.word	0x000000ff
        /*0348*/ 	.word	0x00000028
        /*034c*/ 	.short	0x010a
        /*034e*/ 	.byte	0x08
	.zero		1


	//   ....[36]....
        /*0350*/ 	.word	0x00001960
        /*0354*/ 	.word	0x000000ff
        /*0358*/ 	.word	0x00000028
        /*035c*/ 	.short	0x010a
        /*035e*/ 	.byte	0x21
	.zero		1


	//   ....[37]....
        /*0360*/ 	.word	0x00001b20
        /*0364*/ 	.word	0x000000ff
        /*0368*/ 	.word	0x00000028
        /*036c*/ 	.short	0x010a
        /*036e*/ 	.byte	0x08
	.zero		1


	//   ....[38]....
        /*0370*/ 	.word	0x00001c20
        /*0374*/ 	.word	0x000000ff
        /*0378*/ 	.word	0x00000098
        /*037c*/ 	.short	0x0101
        /*037e*/ 	.byte	0x06
	.zero		1


	//   ....[39]....
        /*0380*/ 	.word	0x00001c30
        /*0384*/ 	.word	0x000000ff
        /*0388*/ 	.word	0x00000028
        /*038c*/ 	.short	0x010a
        /*038e*/ 	.byte	0x08
	.zero		1


	//   ....[40]....
        /*0390*/ 	.word	0x00001cb0
        /*0394*/ 	.word	0x000000ff
        /*0398*/ 	.word	0x00000028
        /*039c*/ 	.short	0x010a
        /*039e*/ 	.byte	0x11
	.zero		1


	//   ....[41]....
        /*03a0*/ 	.word	0x00001e40
        /*03a4*/ 	.word	0x000000ff
        /*03a8*/ 	.word	0x00000028
        /*03ac*/ 	.short	0x010a
        /*03ae*/ 	.byte	0x08
	.zero		1


	//   ....[42]....
        /*03b0*/ 	.word	0x00001f80
        /*03b4*/ 	.word	0x00000002
        /*03b8*/ 	.word	0x000000a0
        /*03bc*/ 	.short	0x010a
        /*03be*/ 	.byte	0xff
	.zero		1


	//   ....[43]....
        /*03c0*/ 	.word	0x00002040
        /*03c4*/ 	.word	0x00000002
        /*03c8*/ 	.word	0x00000000
        /*03cc*/ 	.short	0x0101
        /*03ce*/ 	.byte	0xff
	.zero		1


	//   ....[44]....
        /*03d0*/ 	.word	0x000025a0
        /*03d4*/ 	.word	0x000000ff
        /*03d8*/ 	.word	0x00000000
        /*03dc*/ 	.short	0x010a
        /*03de*/ 	.byte	0x04
	.zero		1


	//   ....[45]....
        /*03e0*/ 	.word	0x00002630
        /*03e4*/ 	.word	0x000000ff
        /*03e8*/ 	.word	0x00000000
        /*03ec*/ 	.short	0x010a
        /*03ee*/ 	.byte	0x04
	.zero		1


	//   ....[46]....
        /*03f0*/ 	.word	0x000026c0
        /*03f4*/ 	.word	0x000000ff
        /*03f8*/ 	.word	0x00000000
        /*03fc*/ 	.short	0x010a
        /*03fe*/ 	.byte	0x04
	.zero		1


	//   ....[47]....
        /*0400*/ 	.word	0x00002750
        /*0404*/ 	.word	0x000000ff
        /*0408*/ 	.word	0x00000000
        /*040c*/ 	.short	0x010a
        /*040e*/ 	.byte	0x04
	.zero		1


	//   ....[48]....
        /*0410*/ 	.word	0x000027f0
        /*0414*/ 	.word	0x00000000
        /*0418*/ 	.word	0x00000000
        /*041c*/ 	.short	0x010a
        /*041e*/ 	.byte	0xff
	.zero		1


	//   ....[49]....
        /*0420*/ 	.word	0x00002920
        /*0424*/ 	.word	0x00000000
        /*0428*/ 	.word	0x000000e0
        /*042c*/ 	.short	0x010a
        /*042e*/ 	.byte	0xff
	.zero		1


	//   ....[50]....
        /*0430*/ 	.word	0x00002990
        /*0434*/ 	.word	0x00000004
        /*0438*/ 	.word	0x00000000
        /*043c*/ 	.short	0x0101
        /*043e*/ 	.byte	0xff
	.zero		1


	//   ....[51]....
        /*0440*/ 	.word	0x000029b0
        /*0444*/ 	.word	0x000000ff
        /*0448*/ 	.word	0x000000b0
        /*044c*/ 	.short	0x010a
        /*044e*/ 	.byte	0x05
	.zero		1


	//   ....[52]....
        /*0450*/ 	.word	0x00002ad0
        /*0454*/ 	.word	0x00000000
        /*0458*/ 	.word	0x000000a0
        /*045c*/ 	.short	0x010a
        /*045e*/ 	.byte	0xff
	.zero		1


	//   ....[53]....
        /*0460*/ 	.word	0x00002bd0
        /*0464*/ 	.word	0x00000000
        /*0468*/ 	.word	0x00000000
        /*046c*/ 	.short	0x0101
        /*046e*/ 	.byte	0xff
	.zero		1


	//   ....[54]....
        /*0470*/ 	.word	0x00002c60
        /*0474*/ 	.word	0x000000ff
        /*0478*/ 	.word	0x000000b0
        /*047c*/ 	.short	0x0106
        /*047e*/ 	.byte	0x05
	.zero		1


	//   ....[55]....
        /*0480*/ 	.word	0x00002c80
        /*0484*/ 	.word	0x000000ff
        /*0488*/ 	.word	0x000000b0
        /*048c*/ 	.short	0x010a
        /*048e*/ 	.byte	0x05
	.zero		1


	//   ....[56]....
        /*0490*/ 	.word	0x00002d10
        /*0494*/ 	.word	0x000000ff
        /*0498*/ 	.word	0x000000b0
        /*049c*/ 	.short	0x0106
        /*049e*/ 	.byte	0x04
	.zero		1


	//   ....[57]....
        /*04a0*/ 	.word	0x00002d50
        /*04a4*/ 	.word	0x00000000
        /*04a8*/ 	.word	0x000000b0
        /*04ac*/ 	.short	0x010a
        /*04ae*/ 	.byte	0xff
	.zero		1


	//   ....[58]....
        /*04b0*/ 	.word	0x00002f90
        /*04b4*/ 	.word	0x000000ff
        /*04b8*/ 	.word	0x00000008
        /*04bc*/ 	.short	0x010a
        /*04be*/ 	.byte	0x06
	.zero		1


	//   ....[59]....
        /*04c0*/ 	.word	0x00002fb0
        /*04c4*/ 	.word	0x000000ff
        /*04c8*/ 	.word	0x00000008
        /*04cc*/ 	.short	0x010a
        /*04ce*/ 	.byte	0x06
	.zero		1


	//   ....[60]....
        /*04d0*/ 	.word	0x00003140
        /*04d4*/ 	.word	0x000000ff
        /*04d8*/ 	.word	0x00000008
        /*04dc*/ 	.short	0x010a
        /*04de*/ 	.byte	0x06
	.zero		1


	//   ....[61]....
        /*04e0*/ 	.word	0x00003160
        /*04e4*/ 	.word	0x000000ff
        /*04e8*/ 	.word	0x00000008
        /*04ec*/ 	.short	0x010a
        /*04ee*/ 	.byte	0x06
	.zero		1


	//   ....[62]....
        /*04f0*/ 	.word	0x00003220
        /*04f4*/ 	.word	0x000000ff
        /*04f8*/ 	.word	0x00000000
        /*04fc*/ 	.short	0x0101
        /*04fe*/ 	.byte	0x07
	.zero		1


	//   ....[63]....
        /*0500*/ 	.word	0x00003560
        /*0504*/ 	.word	0x00000000
        /*0508*/ 	.word	0x000000a0
        /*050c*/ 	.short	0x010a
        /*050e*/ 	.byte	0xff
	.zero		1


	//   ....[64]....
        /*0510*/ 	.word	0x00003620
        /*0514*/ 	.word	0x00000000
        /*0518*/ 	.word	0x00000000
        /*051c*/ 	.short	0x0101
        /*051e*/ 	.byte	0xff
	.zero		1


	//   ....[65]....
        /*0520*/ 	.word	0x000036e0
        /*0524*/ 	.word	0x000000ff
        /*0528*/ 	.word	0x00000000
        /*052c*/ 	.short	0x010a
        /*052e*/ 	.byte	0x08
	.zero		1


	//   ....[66]....
        /*0530*/ 	.word	0x000036f0
        /*0534*/ 	.word	0x000000ff
        /*0538*/ 	.word	0x000000d0
        /*053c*/ 	.short	0x010a
        /*053e*/ 	.byte	0x09
	.zero		1


	//   ....[67]....
        /*0540*/ 	.word	0x000037a0
        /*0544*/ 	.word	0x000000ff
        /*0548*/ 	.word	0x00000000
        /*054c*/ 	.short	0x010a
        /*054e*/ 	.byte	0x08
	.zero		1


	//   ....[68]....
        /*0550*/ 	.word	0x000038d0
        /*0554*/ 	.word	0x000000ff
        /*0558*/ 	.word	0x00000000
        /*055c*/ 	.short	0x010a
        /*055e*/ 	.byte	0x1e
	.zero		1


	//   ....[69]....
        /*0560*/ 	.word	0x00003bd0
        /*0564*/ 	.word	0x000000ff
        /*0568*/ 	.word	0x00000000
        /*056c*/ 	.short	0x010a
        /*056e*/ 	.byte	0x05
	.zero		1


	//   ....[70]....
        /*0570*/ 	.word	0x00003c70
        /*0574*/ 	.word	0x00000000
        /*0578*/ 	.word	0x00000000
        /*057c*/ 	.short	0x010a
        /*057e*/ 	.byte	0xff
	.zero		1


	//   ....[71]....
        /*0580*/ 	.word	0x00003cb0
        /*0584*/ 	.word	0x00000000
        /*0588*/ 	.word	0x00000000
        /*058c*/ 	.short	0x010a
        /*058e*/ 	.byte	0xff
	.zero		1


	//   ....[72]....
        /*0590*/ 	.word	0x00003d20
        /*0594*/ 	.word	0x000000ff
        /*0598*/ 	.word	0x00000000
        /*059c*/ 	.short	0x0101
        /*059e*/ 	.byte	0x05
	.zero		1


	//   ....[73]....
        /*05a0*/ 	.word	0x00003d60
        /*05a4*/ 	.word	0x000000ff
        /*05a8*/ 	.word	0x00000100
        /*05ac*/ 	.short	0x010a
        /*05ae*/ 	.byte	0x07
	.zero		1


	//   ....[74]....
        /*05b0*/ 	.word	0x00003db0
        /*05b4*/ 	.word	0x000000ff
        /*05b8*/ 	.word	0x00000000
        /*05bc*/ 	.short	0x0101
        /*05be*/ 	.byte	0x05
	.zero		1


	//   ....[75]....
        /*05c0*/ 	.word	0x00004200
        /*05c4*/ 	.word	0x00000000
        /*05c8*/ 	.word	0x000000a0
        /*05cc*/ 	.short	0x010a
        /*05ce*/ 	.byte	0xff
	.zero		1


	//   ....[76]....
        /*05d0*/ 	.word	0x000042c0
        /*05d4*/ 	.word	0x00000000
        /*05d8*/ 	.word	0x00000000
        /*05dc*/ 	.short	0x0101
        /*05de*/ 	.byte	0xff
	.zero		1


	//   ....[77]....
        /*05e0*/ 	.word	0x000045e0
        /*05e4*/ 	.word	0x000000ff
        /*05e8*/ 	.word	0x00000098
        /*05ec*/ 	.short	0x010a
        /*05ee*/ 	.byte	0x07
	.zero		1


	//   ....[78]....
        /*05f0*/ 	.word	0x000047d0
        /*05f4*/ 	.word	0x000000ff
        /*05f8*/ 	.word	0x00000070
        /*05fc*/ 	.short	0x010a
        /*05fe*/ 	.byte	0x07
	.zero		1


	//   ....[79]....
        /*0600*/ 	.word	0x00004940
        /*0604*/ 	.word	0x000000ff
        /*0608*/ 	.word	0x00000050
        /*060c*/ 	.short	0x010b
        /*060e*/ 	.byte	0x07
	.zero		1


	//   ....[80]....
        /*0610*/ 	.word	0x00004950
        /*0614*/ 	.word	0x000000ff
        /*0618*/ 	.word	0x00000000
        /*061c*/ 	.short	0x0101
        /*061e*/ 	.byte	0x08
	.zero		1


	//   ....[81]....
        /*0620*/ 	.word	0x00004970
        /*0624*/ 	.word	0x000000ff
        /*0628*/ 	.word	0x00000078
        /*062c*/ 	.short	0x010a
        /*062e*/ 	.byte	0x07
	.zero		1


	//   ....[82]....
        /*0630*/ 	.word	0x00004ad0
        /*0634*/ 	.word	0x000000ff
        /*0638*/ 	.word	0x00000058
        /*063c*/ 	.short	0x010b
        /*063e*/ 	.byte	0x07
	.zero		1


	//   ....[83]....
        /*0640*/ 	.word	0x00004ae0
        /*0644*/ 	.word	0x000000ff
        /*0648*/ 	.word	0x00000000
        /*064c*/ 	.short	0x0101
        /*064e*/ 	.byte	0x08
	.zero		1


	//   ....[84]....
        /*0650*/ 	.word	0x00004af0
        /*0654*/ 	.word	0x000000ff
        /*0658*/ 	.word	0x00000080
        /*065c*/ 	.short	0x010a
        /*065e*/ 	.byte	0x07
	.zero		1


	//   ....[85]....
        /*0660*/ 	.word	0x00004c90
        /*0664*/ 	.word	0x000000ff
        /*0668*/ 	.word	0x00000060
        /*066c*/ 	.short	0x010b
        /*066e*/ 	.byte	0x07
	.zero		1


	//   ....[86]....
        /*0670*/ 	.word	0x00004d00
        /*0674*/ 	.word	0x000000ff
        /*0678*/ 	.word	0x00000000
        /*067c*/ 	.short	0x0101
        /*067e*/ 	.byte	0x08
	.zero		1


	//   ....[87]....
        /*0680*/ 	.word	0x00004d30
        /*0684*/ 	.word	0x000000ff
        /*0688*/ 	.word	0x00000088
        /*068c*/ 	.short	0x010a
        /*068e*/ 	.byte	0x07
	.zero		1


	//   ....[88]....
        /*0690*/ 	.word	0x00004f40
        /*0694*/ 	.word	0x000000ff
        /*0698*/ 	.word	0x00000068
        /*069c*/ 	.short	0x010b
        /*069e*/ 	.byte	0x07
	.zero		1


	//   ....[89]....
        /*06a0*/ 	.word	0x00004f60
        /*06a4*/ 	.word	0x000000ff
        /*06a8*/ 	.word	0x00000000
        /*06ac*/ 	.short	0x0101
        /*06ae*/ 	.byte	0x0d
	.zero		1


	//   ....[90]....
        /*06b0*/ 	.word	0x00004f90
        /*06b4*/ 	.word	0x000000ff
        /*06b8*/ 	.word	0x00000070
        /*06bc*/ 	.short	0x010a
        /*06be*/ 	.byte	0x07
	.zero		1


	//   ....[91]....
        /*06c0*/ 	.word	0x00004fb0
        /*06c4*/ 	.word	0x000000ff
        /*06c8*/ 	.word	0x00000078
        /*06cc*/ 	.short	0x010a
        /*06ce*/ 	.byte	0x07
	.zero		1


	//   ....[92]....
        /*06d0*/ 	.word	0x00004fd0
        /*06d4*/ 	.word	0x000000ff
        /*06d8*/ 	.word	0x00000080
        /*06dc*/ 	.short	0x010a
        /*06de*/ 	.byte	0x07
	.zero		1


	//   ....[93]....
        /*06e0*/ 	.word	0x00005010
        /*06e4*/ 	.word	0x00000000
        /*06e8*/ 	.word	0x00000088
        /*06ec*/ 	.short	0x010a
        /*06ee*/ 	.byte	0xff
	.zero		1


	//   ....[94]....
        /*06f0*/ 	.word	0x000052c0
        /*06f4*/ 	.word	0x00000000
        /*06f8*/ 	.word	0x000000a0
        /*06fc*/ 	.short	0x010a
        /*06fe*/ 	.byte	0xff
	.zero		1


	//   ....[95]....
        /*0700*/ 	.word	0x00005380
        /*0704*/ 	.word	0x00000000
        /*0708*/ 	.word	0x00000000
        /*070c*/ 	.short	0x0101
        /*070e*/ 	.byte	0xff
	.zero		1


	//   ....[96]....
        /*0710*/ 	.word	0x00005f20
        /*0714*/ 	.word	0x000000ff
        /*0718*/ 	.word	0x00000050
        /*071c*/ 	.short	0x010a
        /*071e*/ 	.byte	0x04
	.zero		1


	//   ....[97]....
        /*0720*/ 	.word	0x00005f60
        /*0724*/ 	.word	0x00000005
        /*0728*/ 	.word	0x000000c0
        /*072c*/ 	.short	0x010a
        /*072e*/ 	.byte	0xff
	.zero		1


	//   ....[98]....
        /*0730*/ 	.word	0x00006160
        /*0734*/ 	.word	0x00000003
        /*0738*/ 	.word	0x00000050
        /*073c*/ 	.short	0x010a
        /*073e*/ 	.byte	0xff
	.zero		1


	//   ....[99]....
        /*0740*/ 	.word	0x00006370
        /*0744*/ 	.word	0x0000007c
        /*0748*/ 	.word	0x000000c0
        /*074c*/ 	.short	0x010a
        /*074e*/ 	.byte	0xff
	.zero		1


	//   ....[100]....
        /*0750*/ 	.word	0x000065d0
        /*0754*/ 	.word	0x0000007c
        /*0758*/ 	.word	0x00000000
        /*075c*/ 	.short	0x0101
        /*075e*/ 	.byte	0xff
	.zero		1


	//   ....[101]....
        /*0760*/ 	.word	0x0000d810
        /*0764*/ 	.word	0x00000000
        /*0768*/ 	.word	0x00000000
        /*076c*/ 	.short	0x0101
        /*076e*/ 	.byte	0xff
	.zero		1


	//   ....[102]....
        /*0770*/ 	.word	0x0000d890
        /*0774*/ 	.word	0x00000003
        /*0778*/ 	.word	0x00000050
        /*077c*/ 	.short	0x010a
        /*077e*/ 	.byte	0xff
	.zero		1


	//   ....[103]....
        /*0780*/ 	.word	0x0000daf0
        /*0784*/ 	.word	0x00000000
        /*0788*/ 	.word	0x00000000
        /*078c*/ 	.short	0x0101
        /*078e*/ 	.byte	0xff
	.zero		1


	//   ....[104]....
        /*0790*/ 	.word	0x0000db10
        /*0794*/ 	.word	0x00000003
        /*0798*/ 	.word	0x000000f0
        /*079c*/ 	.short	0x010a
        /*079e*/ 	.byte	0xff
	.zero		1


	//   ....[105]....
        /*07a0*/ 	.word	0x0000db70
        /*07a4*/ 	.word	0x00000002
        /*07a8*/ 	.word	0x00000028
        /*07ac*/ 	.short	0x010a
        /*07ae*/ 	.byte	0xff
	.zero		1


	//   ....[106]....
        /*07b0*/ 	.word	0x0000dbd0
        /*07b4*/ 	.word	0x00000002
        /*07b8*/ 	.word	0x00000028
        /*07bc*/ 	.short	0x010a
        /*07be*/ 	.byte	0xff
	.zero		1


	//   ....[107]....
        /*07c0*/ 	.word	0x0000dc20
        /*07c4*/ 	.word	0x00000002
        /*07c8*/ 	.word	0x000000a0
        /*07cc*/ 	.short	0x010a
        /*07ce*/ 	.byte	0xff
	.zero		1


	//   ....[108]....
        /*07d0*/ 	.word	0x0000dc80
        /*07d4*/ 	.word	0x00000000
        /*07d8*/ 	.word	0x00000000
        /*07dc*/ 	.short	0x010a
        /*07de*/ 	.byte	0xff
	.zero		1


	//   ....[109]....
        /*07e0*/ 	.word	0x0000dce0
        /*07e4*/ 	.word	0x00000000
        /*07e8*/ 	.word	0x00000000
        /*07ec*/ 	.short	0x010a
        /*07ee*/ 	.byte	0xff
	.zero		1


	//   ....[110]....
        /*07f0*/ 	.word	0x0000dd40
        /*07f4*/ 	.word	0x00000000
        /*07f8*/ 	.word	0x00000000
        /*07fc*/ 	.short	0x010a
        /*07fe*/ 	.byte	0xff
	.zero		1


	//   ....[111]....
        /*0800*/ 	.word	0x0000dda0
        /*0804*/ 	.word	0x00000000
        /*0808*/ 	.word	0x00000000
        /*080c*/ 	.short	0x010a
        /*080e*/ 	.byte	0xff
	.zero		1


	//   ....[112]....
        /*0810*/ 	.word	0x0000ddf0
        /*0814*/ 	.word	0x00000000
        /*0818*/ 	.word	0x000000e0
        /*081c*/ 	.short	0x010a
        /*081e*/ 	.byte	0xff
	.zero		1


	//   ....[113]....
        /*0820*/ 	.word	0x0000de50
        /*0824*/ 	.word	0x00000000
        /*0828*/ 	.word	0x000000b0
        /*082c*/ 	.short	0x010a
        /*082e*/ 	.byte	0xff
	.zero		1


	//   ....[114]....
        /*0830*/ 	.word	0x0000dea0
        /*0834*/ 	.word	0x00000000
        /*0838*/ 	.word	0x000000a0
        /*083c*/ 	.short	0x010a
        /*083e*/ 	.byte	0xff
	.zero		1


	//   ....[115]....
        /*0840*/ 	.word	0x0000df00
        /*0844*/ 	.word	0x00000000
        /*0848*/ 	.word	0x000000b0
        /*084c*/ 	.short	0x010a
        /*084e*/ 	.byte	0xff
	.zero		1


	//   ....[116]....
        /*0850*/ 	.word	0x0000df60
        /*0854*/ 	.word	0x00000004
        /*0858*/ 	.word	0x00000008
        /*085c*/ 	.short	0x010a
        /*085e*/ 	.byte	0xff
	.zero		1


	//   ....[117]....
        /*0860*/ 	.word	0x0000e040
        /*0864*/ 	.word	0x00000002
        /*0868*/ 	.word	0x00000008
        /*086c*/ 	.short	0x010a
        /*086e*/ 	.byte	0xff
	.zero		1


	//   ....[118]....
        /*0870*/ 	.word	0x0000e090
        /*0874*/ 	.word	0x00000000
        /*0878*/ 	.word	0x000000a0
        /*087c*/ 	.short	0x010a
        /*087e*/ 	.byte	0xff
	.zero		1


	//   ....[119]....
        /*0880*/ 	.word	0x0000e0f0
        /*0884*/ 	.word	0x00000000
        /*0888*/ 	.word	0x000000d0
        /*088c*/ 	.short	0x010a
        /*088e*/ 	.byte	0xff
	.zero		1


	//   ....[120]....
        /*0890*/ 	.word	0x0000e150
        /*0894*/ 	.word	0x00000000
        /*0898*/ 	.word	0x00000000
        /*089c*/ 	.short	0x010a
        /*089e*/ 	.byte	0xff
	.zero		1


	//   ....[121]....
        /*08a0*/ 	.word	0x0000e1b0
        /*08a4*/ 	.word	0x00000000
        /*08a8*/ 	.word	0x00000000
        /*08ac*/ 	.short	0x010a
        /*08ae*/ 	.byte	0xff
	.zero		1


	//   ....[122]....
        /*08b0*/ 	.word	0x0000e210
        /*08b4*/ 	.word	0x00000000
        /*08b8*/ 	.word	0x00000100
        /*08bc*/ 	.short	0x010a
        /*08be*/ 	.byte	0xff
	.zero		1


	//   ....[123]....
        /*08c0*/ 	.word	0x0000e260
        /*08c4*/ 	.word	0x00000000
        /*08c8*/ 	.word	0x000000a0
        /*08cc*/ 	.short	0x010a
        /*08ce*/ 	.byte	0xff
	.zero		1


	//   ....[124]....
        /*08d0*/ 	.word	0x0000e2c0
        /*08d4*/ 	.word	0x00000000
        /*08d8*/ 	.word	0x00000098
        /*08dc*/ 	.short	0x010a
        /*08de*/ 	.byte	0xff
	.zero		1


	//   ....[125]....
        /*08e0*/ 	.word	0x0000e320
        /*08e4*/ 	.word	0x00000003
        /*08e8*/ 	.word	0x00000070
        /*08ec*/ 	.short	0x010a
        /*08ee*/ 	.byte	0xff
	.zero		1


	//   ....[126]....
        /*08f0*/ 	.word	0x0000e380
        /*08f4*/ 	.word	0x00000003
        /*08f8*/ 	.word	0x00000078
        /*08fc*/ 	.short	0x010a
        /*08fe*/ 	.byte	0xff
	.zero		1


	//   ....[127]....
        /*0900*/ 	.word	0x0000e3e0
        /*0904*/ 	.word	0x00000003
        /*0908*/ 	.word	0x00000080
        /*090c*/ 	.short	0x010a
        /*090e*/ 	.byte	0xff
	.zero		1


	//   ....[128]....
        /*0910*/ 	.word	0x0000e440
        /*0914*/ 	.word	0x00000003
        /*0918*/ 	.word	0x00000088
        /*091c*/ 	.short	0x010a
        /*091e*/ 	.byte	0xff
	.zero		1


	//   ....[129]....
        /*0920*/ 	.word	0x0000e4a0
        /*0924*/ 	.word	0x00000000
        /*0928*/ 	.word	0x00000070
        /*092c*/ 	.short	0x010a
        /*092e*/ 	.byte	0xff
	.zero		1


	//   ....[130]....
        /*0930*/ 	.word	0x0000e500
        /*0934*/ 	.word	0x00000000
        /*0938*/ 	.word	0x00000078
        /*093c*/ 	.short	0x010a
        /*093e*/ 	.byte	0xff
	.zero		1


	//   ....[131]....
        /*0940*/ 	.word	0x0000e560
        /*0944*/ 	.word	0x00000000
        /*0948*/ 	.word	0x00000080
        /*094c*/ 	.short	0x010a
        /*094e*/ 	.byte	0xff
	.zero		1


	//   ....[132]....
        /*0950*/ 	.word	0x0000e5b0
        /*0954*/ 	.word	0x00000000
        /*0958*/ 	.word	0x000000a0
        /*095c*/ 	.short	0x010a
        /*095e*/ 	.byte	0xff
	.zero		1


	//   ....[133]....
        /*0960*/ 	.word	0x0000e600
        /*0964*/ 	.word	0x00000003
        /*0968*/ 	.word	0x00000050
        /*096c*/ 	.short	0x010a
        /*096e*/ 	.byte	0xff
	.zero		1


	//   ....[134]....
        /*0970*/ 	.word	0x0000e650
        /*0974*/ 	.word	0x0000007c
        /*0978*/ 	.word	0x000000c0
        /*097c*/ 	.short	0x010a
        /*097e*/ 	.byte	0xff
	.zero		1


	//----- nvinfo : EIATTR_NUM_MBARRIERS
	.align		4
.L_49:
        /*0980*/ 	.byte	0x03, 0x38
        /*0982*/ 	.short	0x0021


	//----- nvinfo : EIATTR_EXIT_INSTR_OFFSETS
	.align		4
        /*0984*/ 	.byte	0x04, 0x1c
        /*0986*/ 	.short	(.L_51 - .L_50)


	//   ....[0]....
.L_50:
        /*0988*/ 	.word	0x00002820


	//   ....[1]....
        /*098c*/ 	.word	0x00002d20


	//   ....[2]....
        /*0990*/ 	.word	0x00002d80


	//   ....[3]....
        /*0994*/ 	.word	0x00003fe0


	//   ....[4]....
        /*0998*/ 	.word	0x00005040


	//   ....[5]....
        /*099c*/ 	.word	0x00005080


	//   ....[6]....
        /*09a0*/ 	.word	0x0000d9d0


	//   ....[7]....
        /*09a4*/ 	.word	0x0000da50


	//   ....[8]....
        /*09a8*/ 	.word	0x0000da80


	//   ....[9]....
        /*09ac*/ 	.word	0x0000db00


	//----- nvinfo : EIATTR_MAX_THREADS
	.align		4
.L_51:
        /*09b0*/ 	.byte	0x04, 0x05
        /*09b2*/ 	.short	(.L_53 - .L_52)
.L_52:
        /*09b4*/ 	.word	0x00000100
        /*09b8*/ 	.word	0x00000001
        /*09bc*/ 	.word	0x00000001


	//----- nvinfo : EIATTR_CRS_STACK_SIZE
	.align		4
.L_53:
        /*09c0*/ 	.byte	0x04, 0x1e
        /*09c2*/ 	.short	(.L_55 - .L_54)
.L_54:
        /*09c4*/ 	.word	0x00000000


	//----- nvinfo : EIATTR_CBANK_PARAM_SIZE
	.align		4
.L_55:
        /*09c8*/ 	.byte	0x03, 0x19
        /*09ca*/ 	.short	0x0800


	//----- nvinfo : EIATTR_PARAM_CBANK
	.align		4
        /*09cc*/ 	.byte	0x04, 0x0a
        /*09ce*/ 	.short	(.L_57 - .L_56)
	.align		4
.L_56:
        /*09d0*/ 	.word	index@(.nv.constant0._ZN7cutlass13device_kernelINS_4gemm6kernel13GemmUniversalIN4cute5tupleIJiiiiEEENS1_10collective13CollectiveMmaINS1_35MainloopSm100TmaUmmaWarpSpecializedILi5ELi2ELi2ENS5_IJNS4_1CILi2EEENSA_ILi1EEESC_EEEEENS5_IJNSA_ILi256EEESF_NSA_ILi64EEEEEENS_6half_tENS5_IJlSC_lEEESI_SJ_NS4_8TiledMMAINS4_8MMA_AtomIJNS4_26SM100_MMA_F16BF16_2x1SM_SSISI_SI_fLi256ELi256ELNS4_4UMMA5MajorE0ELSO_0ELNSN_7ScaleInE0ELSP_0EEEEEENS4_6LayoutINS5_IJSC_SC_SC_EEENS5_IJNSA_ILi0EEESU_SU_EEEEENS5_IJNS4_10UnderscoreESX_SX_EEEEENS4_18SM100_TMA_2SM_LOADENS4_14ComposedLayoutINS4_7SwizzleILi3ELi4ELi3EEENS4_18smem_ptr_flag_bitsILi16EEENSS_INS5_IJNSA_ILi8EEESG_EEENS5_IJSG_SC_EEEEEEEvNS4_8identityES10_S1A_vS1B_EENS_8epilogue10collective18CollectiveEpilogueINS1D_23Sm100TmaWarpSpecializedILi4ELi2ELi64ELb1ELb0EEEJNS5_IJNSA_ILi128EEESF_SG_EEENS5_IJNSS_IS1I_SC_EENSS_ISG_SC_EEEEESI_SJ_SI_SJ_NS1D_6fusion15FusionCallbacksIS1H_NS1N_13LinCombEltActINS1D_6thread7SigmoidESI_fSI_fLNS_15FloatRoundStyleE2EEES1J_S1M_JEEENS4_5SM1004TMEM4LOAD26SM100_TMEM_LOAD_32dp32b64xENS4_13SM90_TMA_LOADES1A_NS4_39AutoVectorizingCopyWithAssumedAlignmentILi128EEENS4_14SM90_TMA_STOREES1A_S21_S21_EEEvvEEEEvNT_6ParamsE)
        /*09d4*/ 	.short	0x0380
        /*09d6*/ 	.short	0x0800


	//----- nvinfo : EIATTR_SW_WAR
	.align		4
.L_57:
        /*09d8*/ 	.byte	0x04, 0x36
        /*09da*/ 	.short	(.L_59 - .L_58)
.L_58:
        /*09dc*/ 	.word	0x00000008
.L_59:


//--------------------- .nv.callgraph             --------------------------
	.section	.nv.callgraph,"",@"SHT_CUDA_CALLGRAPH"
	.align	4
	.sectionentsize	8
	.align		4
        /*0000*/ 	.word	0x00000000
	.align		4
        /*0004*/ 	.word	0xffffffff
	.align		4
        /*0008*/ 	.word	index@(_ZN7cutlass13device_kernelINS_4gemm6kernel13GemmUniversalIN4cute5tupleIJiiiiEEENS1_10collective13CollectiveMmaINS1_35MainloopSm100TmaUmmaWarpSpecializedILi5ELi2ELi2ENS5_IJNS4_1CILi2EEENSA_ILi1EEESC_EEEEENS5_IJNSA_ILi256EEESF_NSA_ILi64EEEEEENS_6half_tENS5_IJlSC_lEEESI_SJ_NS4_8TiledMMAINS4_8MMA_AtomIJNS4_26SM100_MMA_F16BF16_2x1SM_SSISI_SI_fLi256ELi256ELNS4_4UMMA5MajorE0ELSO_0ELNSN_7ScaleInE0ELSP_0EEEEEENS4_6LayoutINS5_IJSC_SC_SC_EEENS5_IJNSA_ILi0EEESU_SU_EEEEENS5_IJNS4_10UnderscoreESX_SX_EEEEENS4_18SM100_TMA_2SM_LOADENS4_14ComposedLayoutINS4_7SwizzleILi3ELi4ELi3EEENS4_18smem_ptr_flag_bitsILi16EEENSS_INS5_IJNSA_ILi8EEESG_EEENS5_IJSG_SC_EEEEEEEvNS4_8identityES10_S1A_vS1B_EENS_8epilogue10collective18CollectiveEpilogueINS1D_23Sm100TmaWarpSpecializedILi4ELi2ELi64ELb1ELb0EEEJNS5_IJNSA_ILi128EEESF_SG_EEENS5_IJNSS_IS1I_SC_EENSS_ISG_SC_EEEEESI_SJ_SI_SJ_NS1D_6fusion15FusionCallbacksIS1H_NS1N_13LinCombEltActINS1D_6thread7SigmoidESI_fSI_fLNS_15FloatRoundStyleE2EEES1J_S1M_JEEENS4_5SM1004TMEM4LOAD26SM100_TMEM_LOAD_32dp32b64xENS4_13SM90_TMA_LOADES1A_NS4_39AutoVectorizingCopyWithAssumedAlignmentILi128EEENS4_14SM90_TMA_STOREES1A_S21_S21_EEEvvEEEEvNT_6ParamsE)
	.align		4
        /*000c*/ 	.word	index@(__assertfail)
	.align		4
        /*0010*/ 	.word	0x00000000
	.align		4
        /*0014*/ 	.word	0xfffffffe
	.align		4
        /*0018*/ 	.word	0x00000000
	.align		4
        /*001c*/ 	.word	0xfffffffd
	.align		4
        /*0020*/ 	.word	0x00000000
	.align		4
        /*0024*/ 	.word	0xfffffffc


//--------------------- .nv.constant4             --------------------------
	.section	.nv.constant4,"a",@progbits
	.align	8
	.align		8
.nv.constant4:
        /*0000*/ 	.dword	__assertfail
	.align		8
        /*0008*/ 	.dword	__unnamed_1
	.align		8
        /*0010*/ 	.dword	__unnamed_2
	.align		8
        /*0018*/ 	.dword	_ZN39_INTERNAL_1c1277b8_4_k_cu_b6b12356_39374cuda3std3__45__cpo5beginE
	.align		8
        /*0020*/ 	.dword	_ZN39_INTERNAL_1c1277b8_4_k_cu_b6b12356_39374cuda3std3__45__cpo3endE
	.align		8
        /*0028*/ 	.dword	_ZN39_INTERNAL_1c1277b8_4_k_cu_b6b12356_39374cuda3std3__45__cpo6cbeginE
	.align		8
        /*0030*/ 	.dword	_ZN39_INTERNAL_1c1277b8_4_k_cu_b6b12356_39374cuda3std3__45__cpo4cendE
	.align		8
        /*0038*/ 	.dword	_ZN39_INTERNAL_1c1277b8_4_k_cu_b6b12356_39374cuda3std3__441_GLOBAL__N__1c1277b8_4_k_cu_b6b12356_39376ignoreE
	.align		8
        /*0040*/ 	.dword	_ZN39_INTERNAL_1c1277b8_4_k_cu_b6b12356_39374cuda3std3__419piecewise_constructE
	.align		8
        /*0048*/ 	.dword	_ZN39_INTERNAL_1c1277b8_4_k_cu_b6b12356_39374cuda3std3__48in_placeE
	.align		8
        /*0050*/ 	.dword	_ZN39_INTERNAL_1c1277b8_4_k_cu_b6b12356_39374cuda3std6ranges3__45__cpo4swapE
	.align		8
        /*0058*/ 	.dword	_ZN39_INTERNAL_1c1277b8_4_k_cu_b6b12356_39374cuda3std6ranges3__45__cpo9iter_moveE
	.align		8
        /*0060*/ 	.dword	_ZN39_INTERNAL_1c1277b8_4_k_cu_b6b12356_39374cute7productE
	.align		8
        /*0068*/ 	.dword	_ZN39_INTERNAL_1c1277b8_4_k_cu_b6b12356_39374cute1_E
	.align		8
        /*0070*/ 	.dword	$str$25
	.align		8
        /*0078*/ 	.dword	$str$26
	.align		8
        /*0080*/ 	.dword	$str$27
	.align		8
        /*0088*/ 	.dword	$str$28


//--------------------- .text._ZN7cutlass13device_kernelINS_4gemm6kernel13GemmUniversalIN4cute5tupleIJiiiiEEENS1_10collective13CollectiveMmaINS1_35MainloopSm100TmaUmmaWarpSpecializedILi5ELi2ELi2ENS5_IJNS4_1CILi2EEENSA_ILi1EEESC_EEEEENS5_IJNSA_ILi256EEESF_NSA_ILi64EEEEEENS_6half_tENS5_IJlSC_lEEESI_SJ_NS4_8TiledMMAINS4_8MMA_AtomIJNS4_26SM100_MMA_F16BF16_2x1SM_SSISI_SI_fLi256ELi256ELNS4_4UMMA5MajorE0ELSO_0ELNSN_7ScaleInE0ELSP_0EEEEEENS4_6LayoutINS5_IJSC_SC_SC_EEENS5_IJNSA_ILi0EEESU_SU_EEEEENS5_IJNS4_10UnderscoreESX_SX_EEEEENS4_18SM100_TMA_2SM_LOADENS4_14ComposedLayoutINS4_7SwizzleILi3ELi4ELi3EEENS4_18smem_ptr_flag_bitsILi16EEENSS_INS5_IJNSA_ILi8EEESG_EEENS5_IJSG_SC_EEEEEEEvNS4_8identityES10_S1A_vS1B_EENS_8epilogue10collective18CollectiveEpilogueINS1D_23Sm100TmaWarpSpecializedILi4ELi2ELi64ELb1ELb0EEEJNS5_IJNSA_ILi128EEESF_SG_EEENS5_IJNSS_IS1I_SC_EENSS_ISG_SC_EEEEESI_SJ_SI_SJ_NS1D_6fusion15FusionCallbacksIS1H_NS1N_13LinCombEltActINS1D_6thread7SigmoidESI_fSI_fLNS_15FloatRoundStyleE2EEES1J_S1M_JEEENS4_5SM1004TMEM4LOAD26SM100_TMEM_LOAD_32dp32b64xENS4_13SM90_TMA_LOADES1A_NS4_39AutoVectorizingCopyWithAssumedAlignmentILi128EEENS4_14SM90_TMA_STOREES1A_S21_S21_EEEvvEEEEvNT_6ParamsE --------------------------
	.section	.text._ZN7cutlass13device_kernelINS_4gemm6kernel13GemmUniversalIN4cute5tupleIJiiiiEEENS1_10collective13CollectiveMmaINS1_35MainloopSm100TmaUmmaWarpSpecializedILi5ELi2ELi2ENS5_IJNS4_1CILi2EEENSA_ILi1EEESC_EEEEENS5_IJNSA_ILi256EEESF_NSA_ILi64EEEEEENS_6half_tENS5_IJlSC_lEEESI_SJ_NS4_8TiledMMAINS4_8MMA_AtomIJNS4_26SM100_MMA_F16BF16_2x1SM_SSISI_SI_fLi256ELi256ELNS4_4UMMA5MajorE0ELSO_0ELNSN_7ScaleInE0ELSP_0EEEEEENS4_6LayoutINS5_IJSC_SC_SC_EEENS5_IJNSA_ILi0EEESU_SU_EEEEENS5_IJNS4_10UnderscoreESX_SX_EEEEENS4_18SM100_TMA_2SM_LOADENS4_14ComposedLayoutINS4_7SwizzleILi3ELi4ELi3EEENS4_18smem_ptr_flag_bitsILi16EEENSS_INS5_IJNSA_ILi8EEESG_EEENS5_IJSG_SC_EEEEEEEvNS4_8identityES10_S1A_vS1B_EENS_8epilogue10collective18CollectiveEpilogueINS1D_23Sm100TmaWarpSpecializedILi4ELi2ELi64ELb1ELb0EEEJNS5_IJNSA_ILi128EEESF_SG_EEENS5_IJNSS_IS1I_SC_EENSS_ISG_SC_EEEEESI_SJ_SI_SJ_NS1D_6fusion15FusionCallbacksIS1H_NS1N_13LinCombEltActINS1D_6thread7SigmoidESI_fSI_fLNS_15FloatRoundStyleE2EEES1J_S1M_JEEENS4_5SM1004TMEM4LOAD26SM100_TMEM_LOAD_32dp32b64xENS4_13SM90_TMA_LOADES1A_NS4_39AutoVectorizingCopyWithAssumedAlignmentILi128EEENS4_14SM90_TMA_STOREES1A_S21_S21_EEEvvEEEEvNT_6ParamsE,"ax",@progbits
	.align	128
.text._ZN7cutlass13device_kernelINS_4gemm6kernel13GemmUniversalIN4cute5tupleIJiiiiEEENS1_10collective13CollectiveMmaINS1_35MainloopSm100TmaUmmaWarpSpecializedILi5ELi2ELi2ENS5_IJNS4_1CILi2EEENSA_ILi1EEESC_EEEEENS5_IJNSA_ILi256EEESF_NSA_ILi64EEEEEENS_6half_tENS5_IJlSC_lEEESI_SJ_NS4_8TiledMMAINS4_8MMA_AtomIJNS4_26SM100_MMA_F16BF16_2x1SM_SSISI_SI_fLi256ELi256ELNS4_4UMMA5MajorE0ELSO_0ELNSN_7ScaleInE0ELSP_0EEEEEENS4_6LayoutINS5_IJSC_SC_SC_EEENS5_IJNSA_ILi0EEESU_SU_EEEEENS5_IJNS4_10UnderscoreESX_SX_EEEEENS4_18SM100_TMA_2SM_LOADENS4_14ComposedLayoutINS4_7SwizzleILi3ELi4ELi3EEENS4_18smem_ptr_flag_bitsILi16EEENSS_INS5_IJNSA_ILi8EEESG_EEENS5_IJSG_SC_EEEEEEEvNS4_8identityES10_S1A_vS1B_EENS_8epilogue10collective18CollectiveEpilogueINS1D_23Sm100TmaWarpSpecializedILi4ELi2ELi64ELb1ELb0EEEJNS5_IJNSA_ILi128EEESF_SG_EEENS5_IJNSS_IS1I_SC_EENSS_ISG_SC_EEEEESI_SJ_SI_SJ_NS1D_6fusion15FusionCallbacksIS1H_NS1N_13LinCombEltActINS1D_6thread7SigmoidESI_fSI_fLNS_15FloatRoundStyleE2EEES1J_S1M_JEEENS4_5SM1004TMEM4LOAD26SM100_TMEM_LOAD_32dp32b64xENS4_13SM90_TMA_LOADES1A_NS4_39AutoVectorizingCopyWithAssumedAlignmentILi128EEENS4_14SM90_TMA_STOREES1A_S21_S21_EEEvvEEEEvNT_6ParamsE:
        .type           _ZN7cutlass13device_kernelINS_4gemm6kernel13GemmUniversalIN4cute5tupleIJiiiiEEENS1_10collective13CollectiveMmaINS1_35MainloopSm100TmaUmmaWarpSpecializedILi5ELi2ELi2ENS5_IJNS4_1CILi2EEENSA_ILi1EEESC_EEEEENS5_IJNSA_ILi256EEESF_NSA_ILi64EEEEEENS_6half_tENS5_IJlSC_lEEESI_SJ_NS4_8TiledMMAINS4_8MMA_AtomIJNS4_26SM100_MMA_F16BF16_2x1SM_SSISI_SI_fLi256ELi256ELNS4_4UMMA5MajorE0ELSO_0ELNSN_7ScaleInE0ELSP_0EEEEEENS4_6LayoutINS5_IJSC_SC_SC_EEENS5_IJNSA_ILi0EEESU_SU_EEEEENS5_IJNS4_10UnderscoreESX_SX_EEEEENS4_18SM100_TMA_2SM_LOADENS4_14ComposedLayoutINS4_7SwizzleILi3ELi4ELi3EEENS4_18smem_ptr_flag_bitsILi16EEENSS_INS5_IJNSA_ILi8EEESG_EEENS5_IJSG_SC_EEEEEEEvNS4_8identityES10_S1A_vS1B_EENS_8epilogue10collective18CollectiveEpilogueINS1D_23Sm100TmaWarpSpecializedILi4ELi2ELi64ELb1ELb0EEEJNS5_IJNSA_ILi128EEESF_SG_EEENS5_IJNSS_IS1I_SC_EENSS_ISG_SC_EEEEESI_SJ_SI_SJ_NS1D_6fusion15FusionCallbacksIS1H_NS1N_13LinCombEltActINS1D_6thread7SigmoidESI_fSI_fLNS_15FloatRoundStyleE2EEES1J_S1M_JEEENS4_5SM1004TMEM4LOAD26SM100_TMEM_LOAD_32dp32b64xENS4_13SM90_TMA_LOADES1A_NS4_39AutoVectorizingCopyWithAssumedAlignmentILi128EEENS4_14SM90_TMA_STOREES1A_S21_S21_EEEvvEEEEvNT_6ParamsE,@function
        .size           _ZN7cutlass13device_kernelINS_4gemm6kernel13GemmUniversalIN4cute5tupleIJiiiiEEENS1_10collective13CollectiveMmaINS1_35MainloopSm100TmaUmmaWarpSpecializedILi5ELi2ELi2ENS5_IJNS4_1CILi2EEENSA_ILi1EEESC_EEEEENS5_IJNSA_ILi256EEESF_NSA_ILi64EEEEEENS_6half_tENS5_IJlSC_lEEESI_SJ_NS4_8TiledMMAINS4_8MMA_AtomIJNS4_26SM100_MMA_F16BF16_2x1SM_SSISI_SI_fLi256ELi256ELNS4_4UMMA5MajorE0ELSO_0ELNSN_7ScaleInE0ELSP_0EEEEEENS4_6LayoutINS5_IJSC_SC_SC_EEENS5_IJNSA_ILi0EEESU_SU_EEEEENS5_IJNS4_10UnderscoreESX_SX_EEEEENS4_18SM100_TMA_2SM_LOADENS4_14ComposedLayoutINS4_7SwizzleILi3ELi4ELi3EEENS4_18smem_ptr_flag_bitsILi16EEENSS_INS5_IJNSA_ILi8EEESG_EEENS5_IJSG_SC_EEEEEEEvNS4_8identityES10_S1A_vS1B_EENS_8epilogue10collective18CollectiveEpilogueINS1D_23Sm100TmaWarpSpecializedILi4ELi2ELi64ELb1ELb0EEEJNS5_IJNSA_ILi128EEESF_SG_EEENS5_IJNSS_IS1I_SC_EENSS_ISG_SC_EEEEESI_SJ_SI_SJ_NS1D_6fusion15FusionCallbacksIS1H_NS1N_13LinCombEltActINS1D_6thread7SigmoidESI_fSI_fLNS_15FloatRoundStyleE2EEES1J_S1M_JEEENS4_5SM1004TMEM4LOAD26SM100_TMEM_LOAD_32dp32b64xENS4_13SM90_TMA_LOADES1A_NS4_39AutoVectorizingCopyWithAssumedAlignmentILi128EEENS4_14SM90_TMA_STOREES1A_S21_S21_EEEvvEEEEvNT_6ParamsE,(.L_x_374 - _ZN7cutlass13device_kernelINS_4gemm6kernel13GemmUniversalIN4cute5tupleIJiiiiEEENS1_10collective13CollectiveMmaINS1_35MainloopSm100TmaUmmaWarpSpecializedILi5ELi2ELi2ENS5_IJNS4_1CILi2EEENSA_ILi1EEESC_EEEEENS5_IJNSA_ILi256EEESF_NSA_ILi64EEEEEENS_6half_tENS5_IJlSC_lEEESI_SJ_NS4_8TiledMMAINS4_8MMA_AtomIJNS4_26SM100_MMA_F16BF16_2x1SM_SSISI_SI_fLi256ELi256ELNS4_4UMMA5MajorE0ELSO_0ELNSN_7ScaleInE0ELSP_0EEEEEENS4_6LayoutINS5_IJSC_SC_SC_EEENS5_IJNSA_ILi0EEESU_SU_EEEEENS5_IJNS4_10UnderscoreESX_SX_EEEEENS4_18SM100_TMA_2SM_LOADENS4_14ComposedLayoutINS4_7SwizzleILi3ELi4ELi3EEENS4_18smem_ptr_flag_bitsILi16EEENSS_INS5_IJNSA_ILi8EEESG_EEENS5_IJSG_SC_EEEEEEEvNS4_8identityES10_S1A_vS1B_EENS_8epilogue10collective18CollectiveEpilogueINS1D_23Sm100TmaWarpSpecializedILi4ELi2ELi64ELb1ELb0EEEJNS5_IJNSA_ILi128EEESF_SG_EEENS5_IJNSS_IS1I_SC_EENSS_ISG_SC_EEEEESI_SJ_SI_SJ_NS1D_6fusion15FusionCallbacksIS1H_NS1N_13LinCombEltActINS1D_6thread7SigmoidESI_fSI_fLNS_15FloatRoundStyleE2EEES1J_S1M_JEEENS4_5SM1004TMEM4LOAD26SM100_TMEM_LOAD_32dp32b64xENS4_13SM90_TMA_LOADES1A_NS4_39AutoVectorizingCopyWithAssumedAlignmentILi128EEENS4_14SM90_TMA_STOREES1A_S21_S21_EEEvvEEEEvNT_6ParamsE)
        .other          _ZN7cutlass13device_kernelINS_4gemm6kernel13GemmUniversalIN4cute5tupleIJiiiiEEENS1_10collective13CollectiveMmaINS1_35MainloopSm100TmaUmmaWarpSpecializedILi5ELi2ELi2ENS5_IJNS4_1CILi2EEENSA_ILi1EEESC_EEEEENS5_IJNSA_ILi256EEESF_NSA_ILi64EEEEEENS_6half_tENS5_IJlSC_lEEESI_SJ_NS4_8TiledMMAINS4_8MMA_AtomIJNS4_26SM100_MMA_F16BF16_2x1SM_SSISI_SI_fLi256ELi256ELNS4_4UMMA5MajorE0ELSO_0ELNSN_7ScaleInE0ELSP_0EEEEEENS4_6LayoutINS5_IJSC_SC_SC_EEENS5_IJNSA_ILi0EEESU_SU_EEEEENS5_IJNS4_10UnderscoreESX_SX_EEEEENS4_18SM100_TMA_2SM_LOADENS4_14ComposedLayoutINS4_7SwizzleILi3ELi4ELi3EEENS4_18smem_ptr_flag_bitsILi16EEENSS_INS5_IJNSA_ILi8EEESG_EEENS5_IJSG_SC_EEEEEEEvNS4_8identityES10_S1A_vS1B_EENS_8epilogue10collective18CollectiveEpilogueINS1D_23Sm100TmaWarpSpecializedILi4ELi2ELi64ELb1ELb0EEEJNS5_IJNSA_ILi128EEESF_SG_EEENS5_IJNSS_IS1I_SC_EENSS_ISG_SC_EEEEESI_SJ_SI_SJ_NS1D_6fusion15FusionCallbacksIS1H_NS1N_13LinCombEltActINS1D_6thread7SigmoidESI_fSI_fLNS_15FloatRoundStyleE2EEES1J_S1M_JEEENS4_5SM1004TMEM4LOAD26SM100_TMEM_LOAD_32dp32b64xENS4_13SM90_TMA_LOADES1A_NS4_39AutoVectorizingCopyWithAssumedAlignmentILi128EEENS4_14SM90_TMA_STOREES1A_S21_S21_EEEvvEEEEvNT_6ParamsE,@"STO_CUDA_ENTRY STV_DEFAULT"
_ZN7cutlass13device_kernelINS_4gemm6kernel13GemmUniversalIN4cute5tupleIJiiiiEEENS1_10collective13CollectiveMmaINS1_35MainloopSm100TmaUmmaWarpSpecializedILi5ELi2ELi2ENS5_IJNS4_1CILi2EEENSA_ILi1EEESC_EEEEENS5_IJNSA_ILi256EEESF_NSA_ILi64EEEEEENS_6half_tENS5_IJlSC_lEEESI_SJ_NS4_8TiledMMAINS4_8MMA_AtomIJNS4_26SM100_MMA_F16BF16_2x1SM_SSISI_SI_fLi256ELi256ELNS4_4UMMA5MajorE0ELSO_0ELNSN_7ScaleInE0ELSP_0EEEEEENS4_6LayoutINS5_IJSC_SC_SC_EEENS5_IJNSA_ILi0EEESU_SU_EEEEENS5_IJNS4_10UnderscoreESX_SX_EEEEENS4_18SM100_TMA_2SM_LOADENS4_14ComposedLayoutINS4_7SwizzleILi3ELi4ELi3EEENS4_18smem_ptr_flag_bitsILi16EEENSS_INS5_IJNSA_ILi8EEESG_EEENS5_IJSG_SC_EEEEEEEvNS4_8identityES10_S1A_vS1B_EENS_8epilogue10collective18CollectiveEpilogueINS1D_23Sm100TmaWarpSpecializedILi4ELi2ELi64ELb1ELb0EEEJNS5_IJNSA_ILi128EEESF_SG_EEENS5_IJNSS_IS1I_SC_EENSS_ISG_SC_EEEEESI_SJ_SI_SJ_NS1D_6fusion15FusionCallbacksIS1H_NS1N_13LinCombEltActINS1D_6thread7SigmoidESI_fSI_fLNS_15FloatRoundStyleE2EEES1J_S1M_JEEENS4_5SM1004TMEM4LOAD26SM100_TMEM_LOAD_32dp32b64xENS4_13SM90_TMA_LOADES1A_NS4_39AutoVectorizingCopyWithAssumedAlignmentILi128EEENS4_14SM90_TMA_STOREES1A_S21_S21_EEEvvEEEEvNT_6ParamsE:
[----:B------:R-:W1:Y:S01]  /*0000*/  LDC R1, c[0x0][0x37c] ;  /* 0x0000df00ff017b82 */ /* 0x000e620000000800 */
[----:B------:R-:W2:Y:S01]  /*0010*/  S2R R227, SR_TID.X ;  /* 0x0000000000e37919 */ /* 0x000ea20000002100 */
[----:B------:R-:W3:Y:S06]  /*0020*/  LDCU.64 UR8, c[0x0][0x890] ;  /* 0x00011200ff0877ac */ /* 0x000eec0008000a00 */
[----:B------:R-:W4:Y:S01]  /*0030*/  S2UR UR37, SR_CgaCtaId ;  /* 0x00000000002579c3 */ /* 0x000f220000008800 */
[----:B------:R-:W-:Y:S02]  /*0040*/  PRMT R205, RZ, 0x7610, R205 ;  /* 0x00007610ffcd7816 */ /* 0x000fe400000000cd */
[----:B------:R-:W-:Y:S01]  /*0050*/  ELECT P0, URZ, PT ;  /* 0x0000000000ff782f */ /* 0x000fe20003800000 */
[----:B------:R-:W1:Y:S01]  /*0060*/  LDCU.64 UR38, c[0x0][0x358] ;  /* 0x00006b00ff2677ac */ /* 0x000e620008000a00 */
[----:B---3--:R-:W-:-:S04]  /*0070*/  UISETP.NE.U32.AND UP2, UPT, UR8, URZ, UPT ;  /* 0x000000ff0800728c */ /* 0x008fc8000bf45070 */
[----:B------:R-:W-:Y:S02]  /*0080*/  UISETP.NE.AND.EX UP2, UPT, UR9, URZ, UPT, UP2 ;  /* 0x000000ff0900728c */ /* 0x000fe4000bf45320 */
[----:B----4-:R-:W-:Y:S02]  /*0090*/  ULOP3.LUT UR5, UR37, 0x1, URZ, 0xc0, !UPT ;  /* 0x0000000125057892 */ /* 0x010fe4000f8ec0ff */
[----:B------:R-:W-:Y:S01]  /*00a0*/  ULOP3.LUT UR4, UR37, 0x1, URZ, 0x3c, !UPT ;  /* 0x0000000125047892 */ /* 0x000fe2000f8e3cff */
[----:B--2---:R-:W-:-:S05]  /*00b0*/  SHF.R.U32.HI R228, RZ, 0x5, R227 ;  /* 0x00000005ffe47819 */ /* 0x004fca00000116e3 */
[----:B------:R-:W2:Y:S02]  /*00c0*/  SHFL.IDX PT, R0, R228, RZ, 0x1f ;  /* 0x00001fffe4007589 */ /* 0x000ea400000e0000 */
[----:B--2---:R-:W-:Y:S01]  /*00d0*/  R2UR UR10, R0 ;  /* 0x00000000000a72ca */ /* 0x004fe200000e0000 */
[----:B-1----:R-:W-:Y:S05]  /*00e0*/  BRA.U UP2, `(.L_x_0) ;  /* 0x00000001022c7547 */ /* 0x002fea000b800000 */
[----:B------:R-:W1:Y:S02]  /*00f0*/  LDCU.64 UR6, c[0x0][0x888] ;  /* 0x00011100ff0677ac */ /* 0x000e640008000a00 */
[----:B-1----:R-:W-:-:S04]  /*0100*/  UISETP.NE.U32.AND UP0, UPT, UR6, URZ, UPT ;  /* 0x000000ff0600728c */ /* 0x002fc8000bf05070 */
[----:B------:R-:W-:-:S09]  /*0110*/  UISETP.NE.AND.EX UP0, UPT, UR7, URZ, UPT, UP0 ;  /* 0x000000ff0700728c */ /* 0x000fd2000bf05300 */
[----:B------:R-:W-:Y:S05]  /*0120*/  BRA.U !UP0, `(.L_x_1) ;  /* 0x0000000108107547 */ /* 0x000fea000b800000 */
[----:B------:R-:W1:Y:S02]  /*0130*/  LDC.64 R2, c[0x0][0x888] ;  /* 0x00022200ff027b82 */ /* 0x000e640000000a00 */
[----:B-1----:R1:W5:Y:S01]  /*0140*/  LDG.E R127, desc[UR38][R2.64] ;  /* 0x00000026027f7981 */ /* 0x002362000c1e1900 */
[----:B------:R-:W-:Y:S01]  /*0150*/  HFMA2 R205, -RZ, RZ, 0, 5.9604644775390625e-08 ;  /* 0x00000001ffcd7431 */ /* 0x000fe200000001ff */
[----:B------:R-:W-:Y:S05]  /*0160*/  BRA `(.L_x_0) ;  /* 0x00000000000c7947 */ /* 0x000fea0003800000 */
.L_x_1:
[----:B------:R-:W1:Y:S01]  /*0170*/  LDCU UR6, c[0x0][0x880] ;  /* 0x00011000ff0677ac */ /* 0x000e620008000800 */
[----:B------:R-:W-:Y:S01]  /*0180*/  HFMA2 R205, -RZ, RZ, 0, 5.9604644775390625e-08 ;  /* 0x00000001ffcd7431 */ /* 0x000fe200000001ff */
[----:B-1----:R-:W-:-:S07]  /*0190*/  MOV R127, UR6 ;  /* 0x00000006007f7c02 */ /* 0x002fce0008000f00 */
.L_x_0:
[----:B------:R-:W2:Y:S02]  /*01a0*/  LDCU.64 UR6, c[0x0][0x8b0] ;  /* 0x00011600ff0677ac */ /* 0x000ea40008000a00 */
[----:B--2---:R-:W-:-:S04]  /*01b0*/  UISETP.NE.U32.AND UP0, UPT, UR6, URZ, UPT ;  /* 0x000000ff0600728c */ /* 0x004fc8000bf05070 */
[----:B------:R-:W-:-:S09]  /*01c0*/  UISETP.NE.AND.EX UP0, UPT, UR7, URZ, UPT, UP0 ;  /* 0x000000ff0700728c */ /* 0x000fd2000bf05300 */
[----:B------:R-:W-:Y:S05]  /*01d0*/  BRA.U UP0, `(.L_x_2) ;  /* 0x0000000100247547 */ /* 0x000fea000b800000 */
[----:B------:R-:W2:Y:S02]  /*01e0*/  LDCU.64 UR6, c[0x0][0x8a8] ;  /* 0x00011500ff0677ac */ /* 0x000ea40008000a00 */
[----:B--2---:R-:W-:-:S04]  /*01f0*/  UISETP.NE.U32.AND UP0, UPT, UR6, URZ, UPT ;  /* 0x000000ff0600728c */ /* 0x004fc8000bf05070 */
[----:B------:R-:W-:-:S09]  /*0200*/  UISETP.NE.AND.EX UP0, UPT, UR7, URZ, UPT, UP0 ;  /* 0x000000ff0700728c */ /* 0x000fd2000bf05300 */
[----:B------:R-:W-:Y:S05]  /*0210*/  BRA.U !UP0, `(.L_x_3) ;  /* 0x00000001080c7547 */ /* 0x000fea000b800000 */
[----:B-1----:R-:W1:Y:S02]  /*0220*/  LDC.64 R2, c[0x0][0x8a8] ;  /* 0x00022a00ff027b82 */ /* 0x002e640000000a00 */
[----:B-1----:R2:W5:Y:S01]  /*0230*/  LDG.E R75, desc[UR38][R2.64] ;  /* 0x00000026024b7981 */ /* 0x002562000c1e1900 */
[----:B------:R-:W-:Y:S05]  /*0240*/  BRA `(.L_x_2) ;  /* 0x0000000000087947 */ /* 0x000fea0003800000 */
.L_x_3:
[----:B------:R-:W2:Y:S02]  /*0250*/  LDCU UR6, c[0x0][0x8a0] ;  /* 0x00011400ff0677ac */ /* 0x000ea40008000800 */
[----:B--2---:R-:W-:Y:S02]  /*0260*/  MOV R75, UR6 ;  /* 0x00000006004b7c02 */ /* 0x004fe40008000f00 */
.L_x_2:
[----:B------:R-:W-:Y:S01]  /*0270*/  IMAD.U32 R0, RZ, RZ, UR10 ;  /* 0x0000000aff007e24 */ /* 0x000fe2000f8e00ff */
[----:B------:R-:W-:Y:S04]  /*0280*/  BSSY.RECONVERGENT B0, `(.L_x_4) ;  /* 0x000000c000007945 */ /* 0x000fe80003800200 */
[C---:B------:R-:W-:Y:S02]  /*0290*/  ISETP.NE.OR P2, PT, R0.reuse, 0x1, !P0 ;  /* 0x000000010000780c */ /* 0x040fe40004745670 */
[----:B------:R-:W-:-:S11]  /*02a0*/  ISETP.NE.OR P1, PT, R0, 0x3, !P0 ;  /* 0x000000030000780c */ /* 0x000fd60004725670 */
[----:B------:R-:W-:Y:S05]  /*02b0*/  @P2 BRA `(.L_x_5) ;  /* 0x0000000000202947 */ /* 0x000fea0003800000 */
[----:B------:R-:W3:Y:S02]  /*02c0*/  LDCU.64 UR6, c[0x0][0x348] ;  /* 0x00006900ff0677ac */ /* 0x000ee40008000a00 */
[----:B---3--:R-:W-:Y:S02]  /*02d0*/  UIADD3 UR12, UP1, UPT, UR6, 0x80, URZ ;  /* 0x00000080060c7890 */ /* 0x008fe4000ff3e0ff */
[----:B------:R-:W-:Y:S02]  /*02e0*/  UIADD3 UR6, UP0, UPT, UR6, 0x180, URZ ;  /* 0x0000018006067890 */ /* 0x000fe4000ff1e0ff */
[----:B------:R-:W-:Y:S02]  /*02f0*/  UIADD3.X UR13, UPT, UPT, URZ, UR7, URZ, UP1, !UPT ;  /* 0x00000007ff0d7290 */ /* 0x000fe40008ffe4ff */
[----:B------:R-:W-:-:S07]  /*0300*/  UIADD3.X UR7, UPT, UPT, URZ, UR7, URZ, UP0, !UPT ;  /* 0x00000007ff077290 */ /* 0x000fce00087fe4ff */
[----:B------:R3:W-:Y:S02]  /*0310*/  UTMACCTL.PF [UR12] ;  /* 0x000000000c0079b9 */ /* 0x0007e40008040000 */
[----:B------:R3:W-:Y:S02]  /*0320*/  UTMACCTL.PF [UR6] ;  /* 0x00000000060079b9 */ /* 0x0007e40008040000 */
[----:B---3--:R-:W-:Y:S01]  /*0330*/  NOP ;  /* 0x0000000000007918 */ /* 0x008fe20000000000 */
.L_x_5:
[----:B------:R-:W-:Y:S05]  /*0340*/  BSYNC.RECONVERGENT B0 ;  /* 0x0000000000007941 */ /* 0x000fea0003800200 */
.L_x_4:
[----:B------:R-:W-:Y:S04]  /*0350*/  BSSY.RECONVERGENT B0, `(.L_x_6) ;  /* 0x000000a000007945 */ /* 0x000fe80003800200 */
        /* <DEDUP_REMOVED lines=9> */
.L_x_7:
[----:B------:R-:W-:Y:S05]  /*03f0*/  BSYNC.RECONVERGENT B0 ;  /* 0x0000000000007941 */ /* 0x000fea0003800200 */
.L_x_6:
[----:B------:R-:W3:Y:S01]  /*0400*/  LDCU.64 UR6, c[0x0][0x888] ;  /* 0x00011100ff0677ac */ /* 0x000ee20008000a00 */
[----:B------:R-:W-:Y:S02]  /*0410*/  UISETP.EQ.U32.AND UP1, UPT, UR8, URZ, UPT ;  /* 0x000000ff0800728c */ /* 0x000fe4000bf22070 */
[----:B------:R-:W-:Y:S02]  /*0420*/  UPLOP3.LUT UP5, UPT, UPT, UPT, UPT, 0x40, 0x4 ;  /* 0x000000000004789c */ /* 0x000fe40003fae870 */
[----:B---3--:R-:W-:-:S04]  /*0430*/  UISETP.NE.U32.AND UP0, UPT, UR6, URZ, UPT ;  /* 0x000000ff0600728c */ /* 0x008fc8000bf05070 */
[----:B------:R-:W-:-:S04]  /*0440*/  UISETP.NE.AND.EX UP0, UPT, UR7, URZ, UPT, UP0 ;  /* 0x000000ff0700728c */ /* 0x000fc8000bf05300 */
[----:B------:R-:W-:-:S04]  /*0450*/  UISETP.EQ.OR.EX UP3, UPT, UR9, URZ, !UP0, UP1 ;  /* 0x000000ff0900728c */ /* 0x000fc8000c762710 */
[----:B------:R-:W-:-:S05]  /*0460*/  UP2UR UR45, UPR, URZ, 0x8 ;  /* 0x00000008ff2d7883 */ /* 0x000fca0008000000 */
[----:B------:R-:W-:Y:S07]  /*0470*/  BRA.U !UP3, `(.L_x_8) ;  /* 0x000000010b147547 */ /* 0x000fee000b800000 */
[----:B------:R-:W-:Y:S01]  /*0480*/  PLOP3.LUT P2, PT, PT, PT, UP2, 0x80, 0x8 ;  /* 0x000000000008781c */ /* 0x000fe20003f4f028 */
[----:B------:R-:W-:-:S12]  /*0490*/  UPLOP3.LUT UP5, UPT, UPT, UPT, UP0, 0x40, 0x4 ;  /* 0x000000000004789c */ /* 0x000fd80003fae800 */
[----:B-----5:R-:W-:-:S13]  /*04a0*/  @!P2 FSETP.EQ.AND P1, PT, R127, RZ, PT ;  /* 0x000000ff7f00a20b */ /* 0x020fda0003f22000 */
[----:B------:R-:W-:Y:S01]  /*04b0*/  @!P2 VOTEU.ANY UP1, P1 ;  /* 0x0000000000ffa886 */ /* 0x000fe20000820100 */
[----:B------:R-:W-:-:S11]  /*04c0*/  @!UP2 UPLOP3.LUT UP5, UPT, UPT, UPT, UP1, 0x80, 0x8 ;  /* 0x000000000008a89c */ /* 0x000fd60003faf010 */
.L_x_8:
[----:B------:R-:W3:Y:S01]  /*04d0*/  SHFL.IDX PT, R0, R228, RZ, 0x1f ;  /* 0x00001fffe4007589 */ /* 0x000ee200000e0000 */
[----:B------:R-:W-:-:S04]  /*04e0*/  UISETP.NE.AND UP1, UPT, UR10, 0x2, UPT ;  /* 0x000000020a00788c */ /* 0x000fc8000bf25270 */
[----:B------:R-:W-:Y:S02]  /*04f0*/  UISETP.EQ.AND UP2, UPT, UR5, URZ, !UP1 ;  /* 0x000000ff0500728c */ /* 0x000fe4000cf42270 */
[----:B------:R-:W-:-:S04]  /*0500*/  USEL UR6, URZ, 0x1, UP1 ;  /* 0x00000001ff067887 */ /* 0x000fc80008800000 */
[----:B------:R-:W-:Y:S02]  /*0510*/  PLOP3.LUT P5, PT, P0, PT, UP2, 0x80, 0x8 ;  /* 0x000000000008781c */ /* 0x000fe400007af028 */
[----:B---3--:R-:W-:-:S13]  /*0520*/  ISETP.NE.AND P1, PT, R0, RZ, PT ;  /* 0x000000ff0000720c */ /* 0x008fda0003f25270 */
[----:B------:R-:W-:Y:S05]  /*0530*/  @P1 BRA `(.L_x_9) ;  /* 0x00000000004c1947 */ /* 0x000fea0003800000 */
[----:B------:R-:W-:Y:S01]  /*0540*/  UMOV UR8, 0x400 ;  /* 0x0000040000087882 */ /* 0x000fe20000000000 */
[----:B------:R-:W-:Y:S01]  /*0550*/  UMOV UR7, 0x1 ;  /* 0x0000000100077882 */ /* 0x000fe20000000000 */
[----:B------:R-:W-:Y:S02]  /*0560*/  ULEA UR8, UR37, UR8, 0x18 ;  /* 0x0000000825087291 */ /* 0x000fe4000f8ec0ff */
[----:B------:R-:W-:-:S04]  /*0570*/  UIADD3 UR12, UPT, UPT, -UR7, 0x100000, URZ ;  /* 0x00100000070c7890 */ /* 0x000fc8000fffe1ff */
[----:B------:R-:W-:Y:S02]  /*0580*/  USHF.L.U32 UR13, UR12, 0xb, URZ ;  /* 0x0000000b0c0d7899 */ /* 0x000fe400080006ff */
[----:B------:R-:W-:Y:S01]  /*0590*/  USHF.L.U32 UR12, UR12, 0x1, URZ ;  /* 0x000000010c0c7899 */ /* 0x000fe200080006ff */
[----:B------:R-:W-:Y:S01]  /*05a0*/  ELECT P1, URZ, PT ;  /* 0x0000000000ff782f */ /* 0x000fe20003820000 */
[----:B------:R-:W3:Y:S10]  /*05b0*/  FENCE.VIEW.ASYNC.S ;  /* 0x00000000000073c6 */ /* 0x000ef40000000000 */
[----:B---3--:R3:W4:Y:S01]  /*05c0*/  SYNCS.EXCH.64 URZ, [UR8], UR12 ;  /* 0x0000000c08ff75b2 */ /* 0x0087220008000100 */
[----:B------:R3:W1:Y:S01]  /*05d0*/  SYNCS.EXCH.64 URZ, [UR8+0x28], UR12 ;  /* 0x0000280c08ff75b2 */ /* 0x0006620008000100 */
        /* <DEDUP_REMOVED lines=8> */
[----:B------:R-:W-:Y:S01]  /*0660*/  NOP ;  /* 0x0000000000007918 */ /* 0x000fe20000000000 */
.L_x_9:
[----:B------:R-:W2:Y:S01]  /*0670*/  SHFL.IDX PT, R0, R228, RZ, 0x1f ;  /* 0x00001fffe4007589 */ /* 0x000ea200000e0000 */
[----:B------:R-:W-:Y:S01]  /*0680*/  NOP ;  /* 0x0000000000007918 */ /* 0x000fe20000000000 */
[----:B--2---:R-:W-:-:S13]  /*0690*/  ISETP.NE.AND P1, PT, R0, 0x1, PT ;  /* 0x000000010000780c */ /* 0x004fda0003f25270 */
[----:B------:R-:W-:Y:S05]  /*06a0*/  @P1 BRA `(.L_x_10) ;  /* 0x0000000000541947 */ /* 0x000fea0003800000 */
[----:B------:R-:W-:Y:S01]  /*06b0*/  UMOV UR9, 0x400 ;  /* 0x0000040000097882 */ /* 0x000fe20000000000 */
[----:B---3--:R-:W-:Y:S01]  /*06c0*/  UMOV UR8, 0x20 ;  /* 0x0000002000087882 */ /* 0x008fe20000000000 */
[----:B------:R-:W-:Y:S01]  /*06d0*/  UMOV UR7, 0x80 ;  /* 0x0000008000077882 */ /* 0x000fe20000000000 */
[----:B------:R-:W-:Y:S02]  /*06e0*/  ULEA UR9, UR37, UR9, 0x18 ;  /* 0x0000000925097291 */ /* 0x000fe4000f8ec0ff */
[----:B------:R-:W-:-:S04]  /*06f0*/  UIADD3 UR12, UPT, UPT, -UR8, 0x100000, URZ ;  /* 0x00100000080c7890 */ /* 0x000fc8000fffe1ff */
[----:B------:R-:W-:Y:S02]  /*0700*/  USHF.L.U32 UR13, UR12, 0xb, URZ ;  /* 0x0000000b0c0d7899 */ /* 0x000fe400080006ff */
[----:B------:R-:W-:Y:S02]  /*0710*/  USHF.L.U32 UR12, UR12, 0x1, URZ ;  /* 0x000000010c0c7899 */ /* 0x000fe400080006ff */
[----:B------:R-:W-:-:S04]  /*0720*/  UIADD3 UR14, UPT, UPT, -UR7, 0x100000, URZ ;  /* 0x00100000070e7890 */ /* 0x000fc8000fffe1ff */
[----:B------:R-:W-:Y:S02]  /*0730*/  USHF.L.U32 UR15, UR14, 0xb, URZ ;  /* 0x0000000b0e0f7899 */ /* 0x000fe400080006ff */
[----:B------:R-:W-:Y:S01]  /*0740*/  USHF.L.U32 UR14, UR14, 0x1, URZ ;  /* 0x000000010e0e7899 */ /* 0x000fe200080006ff */
[----:B------:R-:W-:Y:S01]  /*0750*/  ELECT P1, URZ, PT ;  /* 0x0000000000ff782f */ /* 0x000fe20003820000 */
[----:B------:R-:W2:Y:S02]  /*0760*/  FENCE.VIEW.ASYNC.S ;  /* 0x00000000000073c6 */ /* 0x000ea40000000000 */
[----:B--2---:R2:W3:Y:S08]  /*0770*/  SYNCS.EXCH.64 URZ, [UR9+0x50], UR12 ;  /* 0x0000500c09ff75b2 */ /* 0x0044f00008000100 */
        /* <DEDUP_REMOVED lines=8> */
.L_x_10:
[----:B------:R-:W4:Y:S01]  /*0800*/  SHFL.IDX PT, R0, R228, RZ, 0x1f ;  /* 0x00001fffe4007589 */ /* 0x000f2200000e0000 */
[----:B------:R-:W-:Y:S01]  /*0810*/  NOP ;  /* 0x0000000000007918 */ /* 0x000fe20000000000 */
[----:B----4-:R-:W-:-:S13]  /*0820*/  ISETP.NE.AND P1, PT, R0, 0x3, PT ;  /* 0x000000030000780c */ /* 0x010fda0003f25270 */
[----:B------:R-:W-:Y:S05]  /*0830*/  @P1 BRA `(.L_x_11) ;  /* 0x00000000002c1947 */ /* 0x000fea0003800000 */
[----:B---3--:R-:W-:Y:S01]  /*0840*/  UMOV UR8, 0x400 ;  /* 0x0000040000087882 */ /* 0x008fe20000000000 */
[----:B------:R-:W-:Y:S01]  /*0850*/  UMOV UR7, 0x20 ;  /* 0x0000002000077882 */ /* 0x000fe20000000000 */
[----:B------:R-:W-:Y:S02]  /*0860*/  ULEA UR8, UR37, UR8, 0x18 ;  /* 0x0000000825087291 */ /* 0x000fe4000f8ec0ff */
[----:B--2---:R-:W-:-:S04]  /*0870*/  UIADD3 UR12, UPT, UPT, -UR7, 0x100000, URZ ;  /* 0x00100000070c7890 */ /* 0x004fc8000fffe1ff */
[----:B------:R-:W-:Y:S02]  /*0880*/  USHF.L.U32 UR13, UR12, 0xb, URZ ;  /* 0x0000000b0c0d7899 */ /* 0x000fe400080006ff */
[----:B------:R-:W-:Y:S01]  /*0890*/  USHF.L.U32 UR12, UR12, 0x1, URZ ;  /* 0x000000010c0c7899 */ /* 0x000fe200080006ff */
[----:B------:R-:W-:Y:S01]  /*08a0*/  ELECT P1, URZ, PT ;  /* 0x0000000000ff782f */ /* 0x000fe20003820000 */
[----:B------:R-:W2:Y:S10]  /*08b0*/  FENCE.VIEW.ASYNC.S ;  /* 0x00000000000073c6 */ /* 0x000eb40000000000 */
[----:B--2---:R4:W2:Y:S01]  /*08c0*/  SYNCS.EXCH.64 URZ, [UR8+0x90], UR12 ;  /* 0x0000900c08ff75b2 */ /* 0x0048a20008000100 */
[----:B------:R4:W3:Y:S02]  /*08d0*/  SYNCS.EXCH.64 URZ, [UR8+0x98], UR12 ;  /* 0x0000980c08ff75b2 */ /* 0x0008e40008000100 */
[----:B----4-:R-:W-:Y:S01]  /*08e0*/  NOP ;  /* 0x0000000000007918 */ /* 0x010fe20000000000 */
.L_x_11:
[----:B------:R-:W4:Y:S01]  /*08f0*/  SHFL.IDX PT, R0, R228, RZ, 0x1f ;  /* 0x00001fffe4007589 */ /* 0x000f2200000e0000 */
[----:B------:R-:W-:Y:S01]  /*0900*/  NOP ;  /* 0x0000000000007918 */ /* 0x000fe20000000000 */
[----:B----4-:R-:W-:-:S13]  /*0910*/  ISETP.NE.AND P1, PT, R0, 0x4, PT ;  /* 0x000000040000780c */ /* 0x010fda0003f25270 */
[----:B------:R-:W-:Y:S05]  /*0920*/  @P1 BRA `(.L_x_12) ;  /* 0x0000000000481947 */ /* 0x000fea0003800000 */
[----:B--2---:R-:W-:Y:S01]  /*0930*/  UMOV UR9, 0x1a0 ;  /* 0x000001a000097882 */ /* 0x004fe20000000000 */
[----:B---3--:R-:W-:Y:S01]  /*0940*/  UMOV UR8, 0x400 ;  /* 0x0000040000087882 */ /* 0x008fe20000000000 */
[----:B------:R-:W-:Y:S01]  /*0950*/  USEL UR9, UR9, 0x1e0, UP5 ;  /* 0x000001e009097887 */ /* 0x000fe2000a800000 */
        /* <DEDUP_REMOVED lines=10> */
[----:B--2---:R4:W2:Y:S08]  /*0a00*/  SYNCS.EXCH.64 URZ, [UR8+0xa0], UR12 ;  /* 0x0000a00c08ff75b2 */ /* 0x0048b00008000100 */
[----:B------:R4:W3:Y:S01]  /*0a10*/  SYNCS.EXCH.64 URZ, [UR8+0xb0], UR14 ;  /* 0x0000b00e08ff75b2 */ /* 0x0008e20008000100 */
[----:B------:R4:W1:Y:S01]  /*0a20*/  SYNCS.EXCH.64 URZ, [UR8+0xa8], UR12 ;  /* 0x0000a80c08ff75b2 */ /* 0x0008620008000100 */
[----:B------:R4:W1:Y:S02]  /*0a30*/  SYNCS.EXCH.64 URZ, [UR8+0xb8], UR14 ;  /* 0x0000b80e08ff75b2 */ /* 0x0008640008000100 */
[----:B----4-:R-:W-:Y:S01]  /*0a40*/  NOP ;  /* 0x0000000000007918 */ /* 0x010fe20000000000 */
.L_x_12:
[----:B------:R-:W4:Y:S01]  /*0a50*/  SHFL.IDX PT, R0, R228, RZ, 0x1f ;  /* 0x00001fffe4007589 */ /* 0x000f2200000e0000 */
[----:B------:R-:W-:Y:S01]  /*0a60*/  NOP ;  /* 0x0000000000007918 */ /* 0x000fe20000000000 */
[----:B----4-:R-:W-:-:S13]  /*0a70*/  ISETP.NE.AND P1, PT, R0, 0x5, PT ;  /* 0x000000050000780c */ /* 0x010fda0003f25270 */
[----:B------:R-:W-:Y:S05]  /*0a80*/  @P1 BRA `(.L_x_13) ;  /* 0x0000000000441947 */ /* 0x000fea0003800000 */
[----:B--2---:R-:W-:Y:S01]  /*0a90*/  UMOV UR9, 0x400 ;  /* 0x0000040000097882 */ /* 0x004fe20000000000 */
        /* <DEDUP_REMOVED lines=16> */
.L_x_13:
[----:B------:R-:W4:Y:S01]  /*0ba0*/  SHFL.IDX PT, R0, R228, RZ, 0x1f ;  /* 0x00001fffe4007589 */ /* 0x000f2200000e0000 */
[----:B------:R-:W-:Y:S01]  /*0bb0*/  ISETP.NE.OR P0, PT, RZ, UR10, !P0 ;  /* 0x0000000aff007c0c */ /* 0x000fe2000c705670 */
        /* <DEDUP_REMOVED lines=12> */
[----:B------:R4:W3:Y:S01]  /*0c80*/  SYNCS.EXCH.64 URZ, [UR8+0xf0], UR12 ;  /* 0x0000f00c08ff75b2 */ /* 0x0008e20008000100 */
[----:B------:R4:W1:Y:S01]  /*0c90*/  SYNCS.EXCH.64 URZ, [UR8+0xe8], UR12 ;  /* 0x0000e80c08ff75b2 */ /* 0x0008620008000100 */
[----:B------:R4:W1:Y:S02]  /*0ca0*/  SYNCS.EXCH.64 URZ, [UR8+0xf8], UR12 ;  /* 0x0000f80c08ff75b2 */ /* 0x0008640008000100 */
[----:B----4-:R-:W-:Y:S01]  /*0cb0*/  NOP ;  /* 0x0000000000007918 */ /* 0x010fe20000000000 */
.L_x_14:
[----:B------:R-:W-:Y:S01]  /*0cc0*/  VOTEU.ALL UP1, P0 ;  /* 0x0000000000ff7886 */ /* 0x000fe20000020000 */
[----:B---3--:R-:W3:Y:S01]  /*0cd0*/  LDCU UR8, c[0x0][0x36c] ;  /* 0x00006d80ff0877ac */ /* 0x008ee20008000800 */
[----:B------:R-:W-:Y:S01]  /*0ce0*/  NOP ;  /* 0x0000000000007918 */ /* 0x000fe20000000000 */
[----:B------:R-:W-:Y:S01]  /*0cf0*/  LOP3.LUT R10, R227, 0x1f, RZ, 0xc0, !PT ;  /* 0x0000001fe30a7812 */ /* 0x000fe200078ec0ff */
[----:B--2---:R-:W-:Y:S01]  /*0d00*/  UMOV UR12, 0x20 ;  /* 0x00000020000c7882 */ /* 0x004fe20000000000 */
[----:B------:R-:W-:Y:S01]  /*0d10*/  @!UP1 UMOV UR7, 0x400 ;  /* 0x0000040000079882 */ /* 0x000fe20000000000 */
[----:B------:R-:W-:-:S04]  /*0d20*/  @!UP1 UIADD3 UR12, UPT, UPT, -UR12, 0x100000, URZ ;  /* 0x001000000c0c9890 */ /* 0x000fc8000fffe1ff */
[----:B------:R-:W-:Y:S02]  /*0d30*/  @!UP1 USHF.L.U32 UR13, UR12, 0xb, URZ ;  /* 0x0000000b0c0d9899 */ /* 0x000fe400080006ff */
[----:B------:R-:W-:Y:S02]  /*0d40*/  @!UP1 USHF.L.U32 UR12, UR12, 0x1, URZ ;  /* 0x000000010c0c9899 */ /* 0x000fe400080006ff */
[----:B------:R-:W-:Y:S01]  /*0d50*/  @!UP1 ULEA UR7, UR37, UR7, 0x18 ;  /* 0x0000000725079291 */ /* 0x000fe2000f8ec0ff */
[----:B------:R-:W-:Y:S01]  /*0d60*/  VOTEU.ALL UP1, P0 ;  /* 0x0000000000ff7886 */ /* 0x000fe20000020000 */
[----:B------:R-:W-:Y:S01]  /*0d70*/  UISETP.NE.AND UP4, UPT, UR10, URZ, UPT ;  /* 0x000000ff0a00728c */ /* 0x000fe2000bf85270 */
[----:B------:R-:W2:Y:S09]  /*0d80*/  FENCE.VIEW.ASYNC.S ;  /* 0x00000000000073c6 */ /* 0x000eb20000000000 */
[----:B--2---:R2:W4:Y:S01]  /*0d90*/  @!UP1 SYNCS.EXCH.64 URZ, [UR7+0x100], UR12 ;  /* 0x0001000c07ff95b2 */ /* 0x0045220008000100 */
[----:B---3--:R-:W-:-:S09]  /*0da0*/  UISETP.EQ.U32.AND UP1, UPT, UR8, 0x1, UPT ;  /* 0x000000010800788c */ /* 0x008fd2000bf22070 */
[----:B------:R-:W-:Y:S05]  /*0db0*/  BRA.U !UP1, `(.L_x_15) ;  /* 0x0000000109087547 */ /* 0x000fea000b800000 */
[----:B-1--4-:R-:W-:Y:S01]  /*0dc0*/  UCGABAR_ARV ;  /* 0x00000000000079c7 */ /* 0x012fe20008000000 */
[----:B------:R-:W-:Y:S05]  /*0dd0*/  BRA `(.L_x_16) ;  /* 0x0000000000047947 */ /* 0x000fea0003800000 */
.L_x_15:
[----:B-1--4-:R-:W-:Y:S01]  /*0de0*/  NOP ;  /* 0x0000000000007918 */ /* 0x012fe20000000000 */
.L_x_16:
[----:B------:R-:W1:Y:S01]  /*0df0*/  S2R R18, SR_CTAID.Y ;  /* 0x0000000000127919 */ /* 0x000e620000002600 */
[----:B------:R-:W-:-:S05]  /*0e00*/  CS2R.32 R204, SR_CgaSize ;  /* 0x0000000000cc7805 */ /* 0x000fca0000008a00 */
[----:B------:R-:W-:-:S05]  /*0e10*/  IMAD R204, R204, -0xa0, RZ ;  /* 0xffffff60cccc7824 */ /* 0x000fca00078e02ff */
[----:B--2---:R-:W-:-:S14]  /*0e20*/  R2UR UR7, R204 ;  /* 0x00000000cc0772ca */ /* 0x004fdc00000e0000 */
[----:B------:R-:W2:Y:S01]  /*0e30*/  LDCU UR7, c[0x0][UR7+0x2b4] ;  /* 0x00005680070777ac */ /* 0x000ea20008000800 */
[----:B------:R-:W-:-:S05]  /*0e40*/  CS2R.32 R0, SR_CgaSize ;  /* 0x0000000000007805 */ /* 0x000fca0000008a00 */
[----:B------:R-:W-:-:S06]  /*0e50*/  IMAD R0, R0, -0xa0, RZ ;  /* 0xffffff6000007824 */ /* 0x000fcc00078e02ff */
[----:B------:R-:W3:Y:S01]  /*0e60*/  LDC R0, c[0x0][R0+0x2a4] ;  /* 0x0000a90000007b82 */ /* 0x000ee20000000800 */
[----:B------:R-:W-:Y:S01]  /*0e70*/  PRMT R8, RZ, 0x7610, R8 ;  /* 0x00007610ff087816 */ /* 0x000fe20000000008 */
[----:B------:R-:W4:Y:S01]  /*0e80*/  S2R R11, SR_CTAID.X ;  /* 0x00000000000b7919 */ /* 0x000f220000002500 */
[----:B------:R-:W-:-:S05]  /*0e90*/  CS2R.32 R204, SR_CgaSize ;  /* 0x0000000000cc7805 */ /* 0x000fca0000008a00 */
[----:B------:R-:W-:-:S05]  /*0ea0*/  IMAD R204, R204, -0xa0, RZ ;  /* 0xffffff60cccc7824 */ /* 0x000fca00078e02ff */
[----:B------:R-:W-:-:S14]  /*0eb0*/  R2UR UR8, R204 ;  /* 0x00000000cc0872ca */ /* 0x000fdc00000e0000 */
[----:B------:R-:W3:Y:S01]  /*0ec0*/  LDCU UR8, c[0x0][UR8+0x2b0] ;  /* 0x00005600080877ac */ /* 0x000ee20008000800 */
[----:B------:R-:W-:Y:S01]  /*0ed0*/  UISETP.NE.AND UP2, UPT, UR10, 0x2, UPT ;  /* 0x000000020a00788c */ /* 0x000fe2000bf45270 */
[----:B------:R-:W2:Y:S01]  /*0ee0*/  LDC R9, c[0x0][0xb24] ;  /* 0x0002c900ff097b82 */ /* 0x000ea20000000800 */
[----:B------:R-:W-:-:S05]  /*0ef0*/  CS2R.32 R2, SR_CgaSize ;  /* 0x0000000000027805 */ /* 0x000fca0000008a00 */
[----:B------:R-:W-:-:S06]  /*0f00*/  IMAD R2, R2, -0xa0, RZ ;  /* 0xffffff6002027824 */ /* 0x000fcc00078e02ff */
[----:B------:R-:W3:Y:S08]  /*0f10*/  LDC R2, c[0x0][R2+0x2a0] ;  /* 0x0000a80002027b82 */ /* 0x000ef00000000800 */
[----:B------:R-:W3:Y:S01]  /*0f20*/  LDC R68, c[0x0][0xb24] ;  /* 0x0002c900ff447b82 */ /* 0x000ee20000000800 */
[----:B-1----:R-:W-:-:S07]  /*0f30*/  I2FP.F32.U32 R3, R18 ;  /* 0x0000001200037245 */ /* 0x002fce0000201000 */
[----:B------:R-:W1:Y:S01]  /*0f40*/  S2UR UR36, SR_CTAID.Z ;  /* 0x00000000002479c3 */ /* 0x000e620000002700 */
[----:B--2---:R-:W-:Y:S01]  /*0f50*/  ISETP.GE.AND P0, PT, R9, 0x1, PT ;  /* 0x000000010900780c */ /* 0x004fe20003f06270 */
[----:B----4-:R-:W-:Y:S01]  /*0f60*/  IMAD.MOV.U32 R19, RZ, RZ, R11 ;  /* 0x000000ffff137224 */ /* 0x010fe200078e000b */
[----:B------:R-:W-:Y:S01]  /*0f70*/  I2FP.F32.U32 R4, R11 ;  /* 0x0000000b00047245 */ /* 0x000fe20000201000 */
[----:B------:R-:W-:Y:S01]  /*0f80*/  FMUL R3, R3, UR7 ;  /* 0x0000000703037c20 */ /* 0x000fe20008400000 */
[----:B------:R-:W2:Y:S03]  /*0f90*/  LDCU UR7, c[0x0][0xb30] ;  /* 0x00016600ff0777ac */ /* 0x000ea60008000800 */
[----:B---3--:R-:W-:Y:S01]  /*0fa0*/  FMUL R4, R4, UR8 ;  /* 0x0000000804047c20 */ /* 0x008fe20008400000 */
[----:B------:R-:W3:Y:S08]  /*0fb0*/  F2I.U32.TRUNC.NTZ R171, R3 ;  /* 0x0000000300ab7305 */ /* 0x000ef0000020f000 */
[----:B------:R-:W4:Y:S01]  /*0fc0*/  F2I.U32.TRUNC.NTZ R204, R4 ;  /* 0x0000000400cc7305 */ /* 0x000f22000020f000 */
[----:B--2---:R-:W-:Y:S01]  /*0fd0*/  UISETP.NE.AND UP3, UPT, UR7, 0x1, UPT ;  /* 0x000000010700788c */ /* 0x004fe2000bf65270 */
[----:B---3--:R-:W-:-:S05]  /*0fe0*/  IADD3 R171, PT, PT, -R171, RZ, RZ ;  /* 0x000000ffabab7210 */ /* 0x008fca0007ffe1ff */
[----:B------:R-:W-:Y:S01]  /*0ff0*/  IMAD R171, R0, R171, R18 ;  /* 0x000000ab00ab7224 */ /* 0x000fe200078e0212 */
[----:B------:R-:W-:Y:S01]  /*1000*/  PRMT R0, RZ, 0x7610, R0 ;  /* 0x00007610ff007816 */ /* 0x000fe20000000000 */
[----:B----4-:R-:W-:-:S04]  /*1010*/  IMAD.MOV R204, RZ, RZ, -R204 ;  /* 0x000000ffffcc7224 */ /* 0x010fc800078e0acc */
[----:B------:R-:W-:Y:S01]  /*1020*/  IMAD R204, R2, R204, R11 ;  /* 0x000000cc02cc7224 */ /* 0x000fe200078e020b */
[----:B-1----:R-:W-:Y:S06]  /*1030*/  BRA.U UP4, `(.L_x_17) ;  /* 0x0000000104247547 */ /* 0x002fec000b800000 */
[----:B------:R-:W-:Y:S01]  /*1040*/  ISETP.NE.AND P1, PT, R171, RZ, PT ;  /* 0x000000ffab00720c */ /* 0x000fe20003f25270 */
[----:B------:R-:W-:Y:S01]  /*1050*/  IMAD.MOV.U32 R0, RZ, RZ, 0x3 ;  /* 0x00000003ff007424 */ /* 0x000fe200078e00ff */
[C---:B------:R-:W-:Y:S02]  /*1060*/  LOP3.LUT R3, R204.reuse, 0xfffffffe, RZ, 0xc0, !PT ;  /* 0xfffffffecc037812 */ /* 0x040fe400078ec0ff */
[----:B------:R-:W-:Y:S02]  /*1070*/  ISETP.LT.U32.OR P1, PT, R204, 0x2, !P1 ;  /* 0x00000002cc00780c */ /* 0x000fe40004f21470 */
[----:B------:R-:W-:Y:S02]  /*1080*/  SHF.L.U32 R0, R0, R3, RZ ;  /* 0x0000000300007219 */ /* 0x000fe400000006ff */
[----:B------:R-:W-:Y:S02]  /*1090*/  SEL R5, RZ, 0x1, !P1 ;  /* 0x00000001ff057807 */ /* 0x000fe40004800000 */
[----:B------:R-:W-:-:S05]  /*10a0*/  SEL R2, RZ, 0x2, !P1 ;  /* 0x00000002ff027807 */ /* 0x000fca0004800000 */
[----:B------:R-:W-:-:S05]  /*10b0*/  IMAD.IADD R2, R5, 0x1, R2 ;  /* 0x0000000105027824 */ /* 0x000fca00078e0202 */
[----:B------:R-:W-:Y:S02]  /*10c0*/  PRMT R8, R2, 0x7610, R8 ;  /* 0x0000761002087816 */ /* 0x000fe40000000008 */
.L_x_17:
[----:B------:R-:W-:Y:S05]  /*10d0*/  @!P0 BRA `(.L_x_18) ;  /* 0x0000000000b88947 */ /* 0x000fea0003800000 */
[----:B------:R-:W1:Y:S01]  /*10e0*/  LDC.64 R4, c[0x0][0xb18] ;  /* 0x0002c600ff047b82 */ /* 0x000e620000000a00 */
[----:B------:R-:W-:-:S07]  /*10f0*/  ISETP.NE.AND P0, PT, R9, 0x1, PT ;  /* 0x000000010900780c */ /* 0x000fce0003f05270 */
[----:B------:R-:W2:Y:S08]  /*1100*/  LDC R14, c[0x0][0xb0c] ;  /* 0x0002c300ff0e7b82 */ /* 0x000eb00000000800 */
[----:B------:R-:W3:Y:S08]  /*1110*/  LDC R13, c[0x0][0x370] ;  /* 0x0000dc00ff0d7b82 */ /* 0x000ef00000000800 */
[----:B------:R-:W4:Y:S01]  /*1120*/  LDC R16, c[0x0][0x374] ;  /* 0x0000dd00ff107b82 */ /* 0x000f220000000800 */
[----:B-1----:R-:W-:-:S07]  /*1130*/  ISETP.NE.AND P1, PT, R4, 0x1, PT ;  /* 0x000000010400780c */ /* 0x002fce0003f25270 */
[----:B------:R-:W3:Y:S01]  /*1140*/  LDC.64 R6, c[0x0][0xb10] ;  /* 0x0002c400ff067b82 */ /* 0x000ee20000000a00 */
[----:B--2---:R-:W-:-:S07]  /*1150*/  ISETP.NE.AND P2, PT, R14, 0x1, PT ;  /* 0x000000010e00780c */ /* 0x004fce0003f45270 */
[----:B------:R-:W1:Y:S08]  /*1160*/  LDC R12, c[0x0][0xb20] ;  /* 0x0002c800ff0c7b82 */ /* 0x000e700000000800 */
[----:B------:R-:W2:Y:S01]  /*1170*/  LDC.64 R2, c[0x0][0xb28] ;  /* 0x0002ca00ff027b82 */ /* 0x000ea20000000a00 */
[----:B----4-:R-:W-:-:S04]  /*1180*/  IMAD.HI.U32 R15, R16, R5, RZ ;  /* 0x00000005100f7227 */ /* 0x010fc800078e00ff */
[----:B------:R-:W-:-:S04]  /*1190*/  IMAD.HI.U32 R5, R18, R5, RZ ;  /* 0x0000000512057227 */ /* 0x000fc800078e00ff */
[----:B---3--:R-:W-:-:S04]  /*11a0*/  IMAD.HI.U32 R20, R13, R6, RZ ;  /* 0x000000060d147227 */ /* 0x008fc800078e00ff */
[C---:B------:R-:W-:Y:S01]  /*11b0*/  IMAD.HI.U32 R22, R11.reuse, R6, RZ ;  /* 0x000000060b167227 */ /* 0x040fe200078e00ff */
[-C--:B------:R-:W-:Y:S02]  /*11c0*/  @P2 SHF.R.U32.HI R13, RZ, R7.reuse, R20 ;  /* 0x00000007ff0d2219 */ /* 0x080fe40000011614 */
[-C--:B-1----:R-:W-:Y:S02]  /*11d0*/  @P1 SHF.R.U32.HI R16, RZ, R12.reuse, R15 ;  /* 0x0000000cff101219 */ /* 0x082fe4000001160f */
[----:B------:R-:W-:Y:S02]  /*11e0*/  SHF.R.U32.HI R5, RZ, R12, R5 ;  /* 0x0000000cff057219 */ /* 0x000fe40000011605 */
[----:B------:R-:W-:Y:S02]  /*11f0*/  SHF.R.U32.HI R22, RZ, R7, R22 ;  /* 0x00000007ff167219 */ /* 0x000fe40000011616 */
[----:B------:R-:W-:Y:S01]  /*1200*/  SEL R5, R18, R5, !P1 ;  /* 0x0000000512057207 */ /* 0x000fe20004800000 */
[----:B--2---:R-:W-:Y:S01]  /*1210*/  IMAD.HI.U32 R20, R16, R2, RZ ;  /* 0x0000000210147227 */ /* 0x004fe200078e00ff */
[----:B------:R-:W-:-:S02]  /*1220*/  SEL R19, R11, R22, !P2 ;  /* 0x000000160b137207 */ /* 0x000fc40005000000 */
[----:B------:R-:W-:Y:S01]  /*1230*/  IADD3 R7, PT, PT, -R5, RZ, RZ ;  /* 0x000000ff05077210 */ /* 0x000fe20007ffe1ff */
[----:B------:R-:W-:Y:S01]  /*1240*/  IMAD.HI.U32 R6, R13, R2, RZ ;  /* 0x000000020d067227 */ /* 0x000fe200078e00ff */
[----:B------:R-:W-:-:S03]  /*1250*/  @P0 SHF.R.U32.HI R16, RZ, R3, R20 ;  /* 0x00000003ff100219 */ /* 0x000fc60000011614 */
[----:B------:R-:W-:Y:S01]  /*1260*/  IMAD R7, R4, R7, R18 ;  /* 0x0000000704077224 */ /* 0x000fe200078e0212 */
[----:B------:R-:W-:Y:S01]  /*1270*/  @P0 SHF.R.U32.HI R13, RZ, R3, R6 ;  /* 0x00000003ff0d0219 */ /* 0x000fe20000011606 */
[----:B------:R-:W-:-:S04]  /*1280*/  IMAD R16, R16, R9, RZ ;  /* 0x0000000910107224 */ /* 0x000fc800078e02ff */
[----:B------:R-:W-:Y:S01]  /*1290*/  IMAD R6, R13, R9, RZ ;  /* 0x000000090d067224 */ /* 0x000fe200078e02ff */
[----:B------:R-:W-:-:S04]  /*12a0*/  ISETP.GE.AND P1, PT, R5, R16, PT ;  /* 0x000000100500720c */ /* 0x000fc80003f26270 */
[----:B------:R-:W-:Y:S01]  /*12b0*/  ISETP.GE.OR P1, PT, R19, R6, P1 ;  /* 0x000000061300720c */ /* 0x000fe20000f26670 */
[----:B------:R-:W-:-:S05]  /*12c0*/  IMAD.HI.U32 R6, R5, R2, RZ ;  /* 0x0000000205067227 */ /* 0x000fca00078e00ff */
[----:B------:R-:W-:-:S04]  /*12d0*/  SHF.R.U32.HI R6, RZ, R3, R6 ;  /* 0x00000003ff067219 */ /* 0x000fc80000011606 */
[----:B------:R-:W-:-:S03]  /*12e0*/  SEL R6, R5, R6, !P0 ;  /* 0x0000000605067207 */ /* 0x000fc60004000000 */
[----:B------:R-:W-:Y:S01]  /*12f0*/  @!P1 IMAD.HI.U32 R12, R19, R2, RZ ;  /* 0x00000002130c9227 */ /* 0x000fe200078e00ff */
[----:B------:R-:W-:-:S04]  /*1300*/  IADD3 R2, PT, PT, -R6, RZ, RZ ;  /* 0x000000ff06027210 */ /* 0x000fc80007ffe1ff */
[----:B------:R-:W-:Y:S01]  /*1310*/  @!P1 SHF.R.U32.HI R12, RZ, R3, R12 ;  /* 0x00000003ff0c9219 */ /* 0x000fe2000001160c */
[----:B------:R-:W-:-:S03]  /*1320*/  IMAD R2, R9, R2, R5 ;  /* 0x0000000209027224 */ /* 0x000fc600078e0205 */
[----:B------:R-:W-:-:S05]  /*1330*/  @!P1 SEL R3, R19, R12, !P0 ;  /* 0x0000000c13039207 */ /* 0x000fca0004000000 */
[--C-:B------:R-:W-:Y:S02]  /*1340*/  @!P1 IMAD.IADD R6, R6, 0x1, -R3.reuse ;  /* 0x0000000106069824 */ /* 0x100fe400078e0a03 */
[----:B------:R-:W-:Y:S01]  /*1350*/  @!P1 IMAD R3, R2, R13, R3 ;  /* 0x0000000d02039224 */ /* 0x000fe200078e0203 */
[----:B------:R-:W-:Y:S01]  /*1360*/  IADD3 R2, PT, PT, -R19, RZ, RZ ;  /* 0x000000ff13027210 */ /* 0x000fe20007ffe1ff */
[----:B------:R-:W-:Y:S02]  /*1370*/  @!P1 IMAD R5, R6, R9, R19 ;  /* 0x0000000906059224 */ /* 0x000fe400078e0213 */
[----:B------:R-:W-:Y:S02]  /*1380*/  @!P1 IMAD.MOV.U32 R19, RZ, RZ, R3 ;  /* 0x000000ffff139224 */ /* 0x000fe400078e0003 */
[----:B------:R-:W-:Y:S02]  /*1390*/  IMAD R2, R14, R2, R11 ;  /* 0x000000020e027224 */ /* 0x000fe400078e020b */
[----:B------:R-:W-:-:S02]  /*13a0*/  IMAD R18, R5, R4, R7 ;  /* 0x0000000405127224 */ /* 0x000fc400078e0207 */
[----:B------:R-:W-:Y:S02]  /*13b0*/  IMAD R19, R19, R14, R2 ;  /* 0x0000000e13137224 */ /* 0x000fe400078e0202 */
.L_x_18:
[----:B------:R-:W-:Y:S05]  /*13c0*/  BRA.U UP3, `(.L_x_19) ;  /* 0x0000000103407547 */ /* 0x000fea000b800000 */
[----:B------:R-:W1:Y:S08]  /*13d0*/  LDC.64 R4, c[0x0][0xb10] ;  /* 0x0002c400ff047b82 */ /* 0x000e700000000a00 */
[----:B------:R-:W2:Y:S08]  /*13e0*/  LDC.64 R2, c[0x0][0xb18] ;  /* 0x0002c600ff027b82 */ /* 0x000eb00000000a00 */
[----:B------:R-:W3:Y:S08]  /*13f0*/  LDC R6, c[0x0][0xb20] ;  /* 0x0002c800ff067b82 */ /* 0x000ef00000000800 */
[----:B------:R-:W4:Y:S01]  /*1400*/  LDC R12, c[0x0][0xb0c] ;  /* 0x0002c300ff0c7b82 */ /* 0x000f220000000800 */
[----:B-1----:R-:W-:-:S05]  /*1410*/  IMAD.HI.U32 R4, R19, R4, RZ ;  /* 0x0000000413047227 */ /* 0x002fca00078e00ff */
[----:B------:R-:W-:Y:S01]  /*1420*/  SHF.R.U32.HI R4, RZ, R5, R4 ;  /* 0x00000005ff047219 */ /* 0x000fe20000011604 */
[----:B--2---:R-:W-:Y:S01]  /*1430*/  IMAD.HI.U32 R3, R18, R3, RZ ;  /* 0x0000000312037227 */ /* 0x004fe200078e00ff */
[----:B------:R-:W-:-:S04]  /*1440*/  ISETP.NE.AND P0, PT, R2, 0x1, PT ;  /* 0x000000010200780c */ /* 0x000fc80003f05270 */
[----:B---3--:R-:W-:-:S04]  /*1450*/  SHF.R.U32.HI R3, RZ, R6, R3 ;  /* 0x00000006ff037219 */ /* 0x008fc80000011603 */
[----:B------:R-:W-:Y:S02]  /*1460*/  SEL R3, R18, R3, !P0 ;  /* 0x0000000312037207 */ /* 0x000fe40004000000 */
[----:B----4-:R-:W-:-:S04]  /*1470*/  ISETP.NE.AND P1, PT, R12, 0x1, PT ;  /* 0x000000010c00780c */ /* 0x010fc80003f25270 */
[----:B------:R-:W-:-:S05]  /*1480*/  SEL R6, R19, R4, !P1 ;  /* 0x0000000413067207 */ /* 0x000fca0004800000 */
[----:B------:R-:W-:Y:S02]  /*1490*/  IMAD.IADD R4, R3, 0x1, -R6 ;  /* 0x0000000103047824 */ /* 0x000fe400078e0a06 */
[----:B------:R-:W-:Y:S02]  /*14a0*/  IMAD.IADD R3, R6, 0x1, -R3 ;  /* 0x0000000106037824 */ /* 0x000fe400078e0a03 */
[----:B------:R-:W-:Y:S02]  /*14b0*/  IMAD R19, R4, R12, R19 ;  /* 0x0000000c04137224 */ /* 0x000fe400078e0213 */
[----:B------:R-:W-:Y:S02]  /*14c0*/  IMAD R18, R3, R2, R18 ;  /* 0x0000000203127224 */ /* 0x000fe400078e0212 */
.L_x_19:
[----:B------:R-:W-:Y:S05]  /*14d0*/  BRA.U !UP1, `(.L_x_20) ;  /* 0x00000001090c7547 */ /* 0x000fea000b800000 */
[----:B------:R-:W-:Y:S01]  /*14e0*/  UCGABAR_WAIT ;  /* 0x0000000000007dc7 */ /* 0x000fe20008000000 */
[----:B------:R-:W-:Y:S01]  /*14f0*/  CCTL.IVALL ;  /* 0x00000000ff00798f */ /* 0x000fe20002000000 */
[----:B------:R-:W-:Y:S05]  /*1500*/  BRA `(.L_x_21) ;  /* 0x0000000000047947 */ /* 0x000fea0003800000 */
.L_x_20:
[----:B------:R-:W-:Y:S06]  /*1510*/  BAR.SYNC.DEFER_BLOCKING 0x0 ;  /* 0x0000000000007b1d */ /* 0x000fec0000010000 */
.L_x_21:
[----:B------:R-:W-:Y:S05]  /*1520*/  BRA.U UP2, `(.L_x_22) ;  /* 0x0000001102c47547 */ /* 0x000fea000b800000 */
[----:B------:R-:W1:Y:S01]  /*1530*/  LDCU UR4, c[0x0][0x38c] ;  /* 0x00007180ff0477ac */ /* 0x000e620008000800 */
[----:B------:R-:W2:Y:S01]  /*1540*/  LDC R9, c[0x0][0x370] ;  /* 0x0000dc00ff097b82 */ /* 0x000ea20000000800 */
[----:B------:R-:W-:Y:S02]  /*1550*/  IMAD.SHL.U32 R16, R11, 0x80, RZ ;  /* 0x000000800b107824 */ /* 0x000fe400078e00ff */
[----:B------:R-:W-:Y:S01]  /*1560*/  HFMA2 R14, -RZ, RZ, 0, 0 ;  /* 0x00000000ff0e7431 */ /* 0x000fe200000001ff */
[----:B------:R-:W-:Y:S01]  /*1570*/  UISETP.NE.AND UP1, UPT, UR10, URZ, UPT ;  /* 0x000000ff0a00728c */ /* 0x000fe2000bf25270 */
[----:B------:R-:W-:Y:S01]  /*1580*/  ISETP.NE.AND P4, PT, R10, RZ, P5 ;  /* 0x000000ff0a00720c */ /* 0x000fe20002f85270 */
[----:B------:R-:W-:Y:S01]  /*1590*/  IMAD.MOV.U32 R15, RZ, RZ, 0x1 ;  /* 0x00000001ff0f7424 */ /* 0x000fe200078e00ff */
[----:B------:R-:W-:Y:S01]  /*15a0*/  CS2R R12, SRZ ;  /* 0x00000000000c7805 */ /* 0x000fe2000001ff00 */
[----:B------:R-:W-:Y:S01]  /*15b0*/  IMAD.MOV.U32 R10, RZ, RZ, 0x1 ;  /* 0x00000001ff0a7424 */ /* 0x000fe200078e00ff */
[----:B------:R-:W3:Y:S01]  /*15c0*/  LDC R0, c[0x0][0x374] ;  /* 0x0000dd00ff007b82 */ /* 0x000ee20000000800 */
[----:B------:R-:W-:Y:S01]  /*15d0*/  LOP3.LUT R16, R16, 0x80, RZ, 0xc0, !PT ;  /* 0x0000008010107812 */ /* 0x000fe200078ec0ff */
[----:B------:R-:W4:Y:S01]  /*15e0*/  LDCU.64 UR14, c[0x0][0x348] ;  /* 0x00006900ff0e77ac */ /* 0x000f220008000a00 */
[----:B------:R-:W-:Y:S01]  /*15f0*/  USEL UR22, UR6, 0x2, UP1 ;  /* 0x0000000206167887 */ /* 0x000fe20008800000 */
[----:B------:R-:W-:Y:S01]  /*1600*/  UMOV UR23, URZ ;  /* 0x000000ff00177c82 */ /* 0x000fe20008000000 */
[----:B-1----:R-:W-:-:S04]  /*1610*/  UIADD3 UR5, UPT, UPT, UR4, 0x3f, URZ ;  /* 0x0000003f04057890 */ /* 0x002fc8000fffe0ff */
[----:B------:R-:W-:-:S04]  /*1620*/  USHF.R.S32.HI UR7, URZ, 0x1f, UR5 ;  /* 0x0000001fff077899 */ /* 0x000fc80008011405 */
[----:B------:R-:W-:Y:S02]  /*1630*/  ULEA.HI UR7, UR7, UR5, URZ, 0x6 ;  /* 0x0000000507077291 */ /* 0x000fe4000f8f30ff */
[----:B------:R-:W-:Y:S02]  /*1640*/  UIADD3 UR5, UPT, UPT, UR4, -0x1, URZ ;  /* 0xffffffff04057890 */ /* 0x000fe4000fffe0ff */
[----:B------:R-:W-:Y:S02]  /*1650*/  USHF.R.S32.HI UR7, URZ, 0x6, UR7 ;  /* 0x00000006ff077899 */ /* 0x000fe40008011407 */
[----:B------:R-:W-:Y:S02]  /*1660*/  UISETP.GE.U32.AND UP2, UPT, UR5, -0x7f, UPT ;  /* 0xffffff810500788c */ /* 0x000fe4000bf46070 */
[----:B------:R-:W-:Y:S02]  /*1670*/  UISETP.LT.U32.AND UP0, UPT, UR7, 0x5, UPT ;  /* 0x000000050700788c */ /* 0x000fe4000bf01070 */
[----:B------:R-:W-:-:S02]  /*1680*/  UIADD3 UR4, UPT, UPT, UR4, 0x7e, URZ ;  /* 0x0000007e04047890 */ /* 0x000fc4000fffe0ff */
[----:B------:R-:W-:-:S04]  /*1690*/  USEL UR5, UR7, 0x5, UP0 ;  /* 0x0000000507057887 */ /* 0x000fc80008000000 */
[----:B------:R-:W-:Y:S02]  /*16a0*/  UIADD3 UR21, UPT, UPT, UR5, -0x1, URZ ;  /* 0xffffffff05157890 */ /* 0x000fe4000fffe0ff */
[----:B------:R-:W-:Y:S02]  /*16b0*/  @UP2 UIADD3 UR21, UPT, UPT, UR5, URZ, URZ ;  /* 0x000000ff05152290 */ /* 0x000fe4000fffe0ff */
[----:B------:R-:W-:Y:S02]  /*16c0*/  UIADD3 UR24, UPT, UPT, UR7, -UR5, URZ ;  /* 0x8000000507187290 */ /* 0x000fe4000fffe0ff */
[----:B------:R-:W-:Y:S02]  /*16d0*/  UIADD3 UR13, UPT, UPT, UR21, 0x1, URZ ;  /* 0x00000001150d7890 */ /* 0x000fe4000fffe0ff */
[----:B--2-4-:R-:W-:-:S12]  /*16e0*/  UIADD3 UR21, UPT, UPT, -UR21, URZ, URZ ;  /* 0x000000ff15157290 */ /* 0x014fd8000fffe1ff */
.L_x_42:
[----:B------:R-:W-:Y:S01]  /*16f0*/  UISETP.NE.AND UP0, UPT, UR37, URZ, UPT ;  /* 0x000000ff2500728c */ /* 0x000fe2000bf05270 */
[----:B------:R-:W1:Y:S08]  /*1700*/  S2UR UR37, SR_CgaCtaId ;  /* 0x00000000002579c3 */ /* 0x000e700000008800 */
[----:B------:R-:W-:Y:S05]  /*1710*/  BRA.U UP0, `(.L_x_23) ;  /* 0x0000000100347547 */ /* 0x000fea000b800000 */
[----:B------:R-:W2:Y:S01]  /*1720*/  S2R R2, SR_CgaCtaId ;  /* 0x0000000000027919 */ /* 0x000ea20000008800 */
[----:B------:R-:W-:-:S04]  /*1730*/  MOV R3, 0x400 ;  /* 0x0000040000037802 */ /* 0x000fc80000000f00 */
[----:B--2---:R-:W-:Y:S02]  /*1740*/  LEA R3, R2, R3, 0x18 ;  /* 0x0000000302037211 */ /* 0x004fe400078ec0ff */
[----:B------:R-:W-:-:S03]  /*1750*/  SHF.L.U32 R2, R10, 0x1f, RZ ;  /* 0x0000001f0a027819 */ /* 0x000fc600000006ff */
[----:B------:R-:W-:-:S04]  /*1760*/  IMAD R3, R12, 0x8, R3 ;  /* 0x000000080c037824 */ /* 0x000fc800078e0203 */
[----:B------:R-:W2:Y:S02]  /*1770*/  SYNCS.PHASECHK.TRANS64.TRYWAIT P0, [R3+URZ+0xf0], R2 ;  /* 0x0000f002030075a7 */ /* 0x000ea400080011ff */
[----:B--2---:R-:W-:Y:S05]  /*1780*/  @!P0 BRA `(.L_x_24) ;  /* 0x000000c000e08947 */ /* 0x004fea0003800000 */
.L_x_324:
[----:B------:R-:W-:Y:S01]  /*1790*/  VIADD R12, R12, 0x1 ;  /* 0x000000010c0c7836 */ /* 0x000fe20000000000 */
[----:B------:R2:W-:Y:S04]  /*17a0*/  SYNCS.ARRIVE.TRANS64.A1T0 RZ, [R3+URZ+0xe0], RZ ;  /* 0x0000e0ff03ff79a7 */ /* 0x0005e800081000ff */
[----:B------:R-:W-:-:S04]  /*17b0*/  ISETP.NE.AND P0, PT, R12, 0x2, PT ;  /* 0x000000020c00780c */ /* 0x000fc80003f05270 */
[----:B------:R-:W-:Y:S02]  /*17c0*/  SEL R12, R12, RZ, P0 ;  /* 0x000000ff0c0c7207 */ /* 0x000fe40000000000 */
[----:B--2---:R-:W-:-:S04]  /*17d0*/  SEL R3, RZ, 0x1, P0 ;  /* 0x00000001ff037807 */ /* 0x004fc80000000000 */
[----:B------:R-:W-:-:S07]  /*17e0*/  LOP3.LUT R10, R10, R3, RZ, 0x3c, !PT ;  /* 0x000000030a0a7212 */ /* 0x000fce00078e3cff */
.L_x_23:
[----:B------:R-:W-:Y:S01]  /*17f0*/  UMOV UR6, 0x400 ;  /* 0x0000040000067882 */ /* 0x000fe20000000000 */
[----:B------:R-:W-:Y:S01]  /*1800*/  LEA.HI R3, R19, R19, RZ, 0x1 ;  /* 0x0000001313037211 */ /* 0x000fe200078f08ff */
[----:B-1----:R-:W-:Y:S01]  /*1810*/  ULEA UR6, UR37, UR6, 0x18 ;  /* 0x0000000625067291 */ /* 0x002fe2000f8ec0ff */
[----:B------:R-:W-:Y:S01]  /*1820*/  SHF.L.U32 R2, R15, 0x1f, RZ ;  /* 0x0000001f0f027819 */ /* 0x000fe200000006ff */
[----:B------:R-:W-:Y:S01]  /*1830*/  UISETP.GE.U32.AND UP0, UPT, UR4, 0x7f, UPT ;  /* 0x0000007f0400788c */ /* 0x000fe2000bf06070 */
[C---:B------:R-:W-:Y:S01]  /*1840*/  R2UR UR9, R16.reuse ;  /* 0x00000000100972ca */ /* 0x040fe200000e0000 */
[----:B------:R-:W-:Y:S01]  /*1850*/  ULEA UR8, UR23, UR6, 0x3 ;  /* 0x0000000617087291 */ /* 0x000fe2000f8e18ff */
[----:B------:R-:W-:Y:S01]  /*1860*/  IMAD.SHL.U32 R3, R3, 0x80, RZ ;  /* 0x0000008003037824 */ /* 0x000fe200078e00ff */
[----:B------:R-:W-:Y:S01]  /*1870*/  R2UR UR11, R16 ;  /* 0x00000000100b72ca */ /* 0x000fe200000e0000 */
[----:B------:R-:W-:-:S03]  /*1880*/  UMOV UR25, URZ ;  /* 0x000000ff00197c82 */ /* 0x000fc60008000000 */
[----:B------:R-:W-:-:S03]  /*1890*/  R2UR UR35, R3 ;  /* 0x00000000032372ca */ /* 0x000fc600000e0000 */
[----:B------:R1:W2:Y:S01]  /*18a0*/  SYNCS.PHASECHK.TRANS64.TRYWAIT P0, [UR8+0x28], R2 ;  /* 0x00002802ff0075a7 */ /* 0x0002a20008001108 */
[----:B------:R-:W-:-:S09]  /*18b0*/  R2UR UR8, R18 ;  /* 0x00000000120872ca */ /* 0x000fd200000e0000 */
[----:B------:R-:W-:-:S04]  /*18c0*/  ULOP3.LUT UR35, UR9, 0xffffff00, UR35, 0xf8, !UPT ;  /* 0xffffff0009237892 */ /* 0x000fc8000f8ef823 */
[----:B------:R-:W-:Y:S01]  /*18d0*/  ULEA UR11, UR8, UR11, 0x8 ;  /* 0x0000000b080b7291 */ /* 0x000fe2000f8e40ff */
[----:B------:R-:W-:Y:S11]  /*18e0*/  BRA.U !UP0, `(.L_x_25) ;  /* 0x0000000108bc7547 */ /* 0x000ff6000b800000 */
[----:B------:R-:W-:Y:S01]  /*18f0*/  UMOV UR16, UR21 ;  /* 0x0000001500107c82 */ /* 0x000fe20008000000 */
[----:B------:R-:W-:Y:S01]  /*1900*/  UMOV UR17, UR23 ;  /* 0x0000001700117c82 */ /* 0x000fe20008000000 */
[----:B------:R-:W-:-:S05]  /*1910*/  UMOV UR34, URZ ;  /* 0x000000ff00227c82 */ /* 0x000fca0008000000 */
.L_x_31:
[----:B------:R-:W-:Y:S01]  /*1920*/  ULEA UR33, UR17, UR6, 0x3 ;  /* 0x0000000611217291 */ /* 0x000fe2000f8e18ff */
[----:B------:R-:W-:Y:S01]  /*1930*/  @P5 MOV R3, 0x10000 ;  /* 0x0001000000035802 */ /* 0x000fe20000000f00 */
[----:B-12-4-:R-:W-:Y:S10]  /*1940*/  @P0 BRA `(.L_x_26) ;  /* 0x00000000000c0947 */ /* 0x016ff40003800000 */
[----:B------:R-:W-:-:S04]  /*1950*/  SHF.L.U32 R5, R15, 0x1f, RZ ;  /* 0x0000001f0f057819 */ /* 0x000fc800000006ff */
[----:B------:R-:W2:Y:S02]  /*1960*/  SYNCS.PHASECHK.TRANS64.TRYWAIT P0, [UR33+0x28], R5 ;  /* 0x00002805ff0075a7 */ /* 0x000ea40008001121 */
[----:B--2---:R-:W-:Y:S05]  /*1970*/  @!P0 BRA `(.L_x_27) ;  /* 0x000000c000788947 */ /* 0x004fea0003800000 */
.L_x_26:
[----:B------:R2:W-:Y:S01]  /*1980*/  @P5 SYNCS.ARRIVE.TRANS64 RZ, [UR33], R3 ;  /* 0x00000003ffff59a7 */ /* 0x0005e20008000021 */
[----:B------:R-:W-:Y:S02]  /*1990*/  ULOP3.LUT UR8, UR22, 0x2, URZ, 0xfc, !UPT ;  /* 0x0000000216087892 */ /* 0x000fe4000f8efcff */
[----:B------:R-:W-:Y:S02]  /*19a0*/  UIADD3 UR16, UPT, UPT, UR16, 0x1, URZ ;  /* 0x0000000110107890 */ /* 0x000fe4000fffe0ff */
[----:B------:R-:W-:Y:S02]  /*19b0*/  UISETP.NE.AND UP0, UPT, UR8, 0x2, UPT ;  /* 0x000000020800788c */ /* 0x000fe4000bf05270 */
[----:B------:R-:W-:-:S07]  /*19c0*/  UISETP.NE.AND UP2, UPT, UR16, 0x1, UPT ;  /* 0x000000011000788c */ /* 0x000fce000bf45270 */
[----:B------:R-:W-:Y:S05]  /*19d0*/  BRA.U UP0, `(.L_x_28) ;  /* 0x0000000100047547 */ /* 0x000fea000b800000 */
[----:B------:R-:W-:Y:S05]  /*19e0*/  BPT.TRAP 0x1 ;  /* 0x000000040000795c */ /* 0x000fea0000300000 */
.L_x_28:
[----:B------:R-:W-:Y:S04]  /*19f0*/  BSSY.RECONVERGENT B0, `(.L_x_29) ;  /* 0x0000003000007945 */ /* 0x000fe80003800200 */
[----:B------:R-:W-:Y:S05]  /*1a00*/  @!P4 BRA `(.L_x_30) ;  /* 0x000000000004c947 */ /* 0x000fea0003800000 */
[----:B------:R-:W-:Y:S05]  /*1a10*/  BPT.TRAP 0x1 ;  /* 0x000000040000795c */ /* 0x000fea0000300000 */
.L_x_30:
[----:B------:R-:W-:Y:S05]  /*1a20*/  BSYNC.RECONVERGENT B0 ;  /* 0x0000000000007941 */ /* 0x000fea0003800200 */
.L_x_29:
[----:B------:R-:W-:Y:S02]  /*1a30*/  UIADD3 UR23, UPT, UPT, UR17, 0x1, URZ ;  /* 0x0000000111177890 */ /* 0x000fe4000fffe0ff */
[----:B------:R-:W-:Y:S02]  /*1a40*/  UIADD3 UR28, UP1, UPT, UR14, 0x80, URZ ;  /* 0x000000800e1c7890 */ /* 0x000fe4000ff3e0ff */
[----:B------:R-:W-:Y:S02]  /*1a50*/  UISETP.NE.AND UP0, UPT, UR23, 0x5, UPT ;  /* 0x000000051700788c */ /* 0x000fe4000bf05270 */
[----:B------:R-:W-:Y:S02]  /*1a60*/  ULOP3.LUT UR33, UR33, 0xfefffff8, URZ, 0xc0, !UPT ;  /* 0xfefffff821217892 */ /* 0x000fe4000f8ec0ff */
[----:B------:R-:W-:Y:S02]  /*1a70*/  USEL UR9, URZ, 0x1, UP0 ;  /* 0x00000001ff097887 */ /* 0x000fe40008000000 */
[----:B------:R-:W-:-:S02]  /*1a80*/  USEL UR23, UR23, URZ, UP0 ;  /* 0x000000ff17177287 */ /* 0x000fc40008000000 */
[----:B------:R-:W-:Y:S02]  /*1a90*/  UIADD3 UR26, UP0, UPT, UR14, 0x180, URZ ;  /* 0x000001800e1a7890 */ /* 0x000fe4000ff1e0ff */
[----:B------:R-:W-:Y:S01]  /*1aa0*/  ULEA UR8, UR23, UR6, 0x3 ;  /* 0x0000000617087291 */ /* 0x000fe2000f8e18ff */
[----:B------:R-:W-:Y:S01]  /*1ab0*/  LOP3.LUT R15, R15, UR9, RZ, 0x3c, !PT ;  /* 0x000000090f0f7c12 */ /* 0x000fe2000f8e3cff */
[----:B------:R-:W-:Y:S02]  /*1ac0*/  UIADD3.X UR29, UPT, UPT, URZ, UR15, URZ, UP1, !UPT ;  /* 0x0000000fff1d7290 */ /* 0x000fe40008ffe4ff */
[----:B------:R-:W-:Y:S01]  /*1ad0*/  UIADD3.X UR27, UPT, UPT, URZ, UR15, URZ, UP0, !UPT ;  /* 0x0000000fff1b7290 */ /* 0x000fe200087fe4ff */
[----:B-1----:R-:W-:Y:S01]  /*1ae0*/  SHF.L.U32 R2, R15, 0x1f, RZ ;  /* 0x0000001f0f027819 */ /* 0x002fe200000006ff */
[----:B------:R-:W-:Y:S01]  /*1af0*/  UMOV UR18, 0x0 ;  /* 0x0000000000127882 */ /* 0x000fe20000000000 */
[----:B------:R-:W-:Y:S01]  /*1b00*/  UMOV UR19, 0x10000000 ;  /* 0x1000000000137882 */ /* 0x000fe20000000000 */
[----:B------:R-:W-:Y:S01]  /*1b10*/  UMOV UR10, UR34 ;  /* 0x00000022000a7c82 */ /* 0x000fe20008000000 */
[----:B------:R4:W1:Y:S01]  /*1b20*/  SYNCS.PHASECHK.TRANS64.TRYWAIT P0, [UR8+0x28], R2 ;  /* 0x00002802ff0075a7 */ /* 0x0008620008001108 */
[----:B------:R-:W-:Y:S01]  /*1b30*/  ULEA UR8, UR17, UR6, 0xe ;  /* 0x0000000611087291 */ /* 0x000fe2000f8e70ff */
[----:B------:R-:W-:Y:S01]  /*1b40*/  UMOV UR12, UR36 ;  /* 0x00000024000c7c82 */ /* 0x000fe20008000000 */
[----:B------:R-:W-:-:S02]  /*1b50*/  UMOV UR9, UR33 ;  /* 0x0000002100097c82 */ /* 0x000fc40008000000 */
[----:B------:R-:W-:Y:S02]  /*1b60*/  UIADD3 UR32, UPT, UPT, UR8, 0x10800, URZ ;  /* 0x0001080008207890 */ /* 0x000fe4000fffe0ff */
[----:B------:R-:W-:Y:S01]  /*1b70*/  UIADD3 UR8, UPT, UPT, UR8, 0x24800, URZ ;  /* 0x0002480008087890 */ /* 0x000fe2000fffe0ff */
[----:B------:R-:W-:Y:S01]  /*1b80*/  UMOV UR25, UR13 ;  /* 0x0000000d00197c82 */ /* 0x000fe20008000000 */
[----:B------:R-:W-:-:S05]  /*1b90*/  UMOV UR17, UR23 ;  /* 0x0000001700117c82 */ /* 0x000fca0008000000 */
[----:B------:R2:W-:Y:S02]  /*1ba0*/  UTMALDG.3D.2CTA [UR32], [UR28], desc[UR18] ;  /* 0x000012201c0075b4 */ /* 0x0005e40008211000 */
[----:B------:R4:W-:Y:S01]  /*1bb0*/  UTMALDG.3D.2CTA [UR8], [UR26], desc[UR18] ;  /* 0x000012081a0075b4 */ /* 0x0009e20008211000 */
[----:B--2---:R-:W-:Y:S01]  /*1bc0*/  UIADD3 UR34, UPT, UPT, UR34, 0x40, URZ ;  /* 0x0000004022227890 */ /* 0x004fe2000fffe0ff */
[----:B------:R-:W-:Y:S11]  /*1bd0*/  BRA.U UP2, `(.L_x_31) ;  /* 0xfffffffd02507547 */ /* 0x000ff6000b83ffff */
.L_x_25:
[----:B-12---:R-:W-:Y:S01]  /*1be0*/  PLOP3.LUT P0, PT, PT, PT, UP5, 0x80, 0x8 ;  /* 0x000000000008781c */ /* 0x006fe20003f0f058 */
[----:B----4-:R-:W-:Y:S01]  /*1bf0*/  ULEA UR8, UR23, UR6, 0x3 ;  /* 0x0000000617087291 */ /* 0x010fe2000f8e18ff */
[----:B------:R-:W-:Y:S01]  /*1c00*/  SHF.L.U32 R2, R15, 0x1f, RZ ;  /* 0x0000001f0f027819 */ /* 0x000fe200000006ff */
[----:B------:R-:W-:-:S10]  /*1c10*/  UISETP.GT.AND UP0, UPT, UR7, UR5, UPT ;  /* 0x000000050700728c */ /* 0x000fd4000bf04270 */
[----:B------:R-:W-:Y:S01]  /*1c20*/  @!P0 SYNCS.ARRIVE.TRANS64.A1T0 RZ, [UR6+0x98], RZ ;  /* 0x000098ffffff89a7 */ /* 0x000fe20008100006 */
[----:B------:R1:W2:Y:S01]  /*1c30*/  SYNCS.PHASECHK.TRANS64.TRYWAIT P0, [UR8+0x28], R2 ;  /* 0x00002802ff0075a7 */ /* 0x0002a20008001108 */
[----:B------:R-:W-:Y:S05]  /*1c40*/  BRA.U !UP0, `(.L_x_32) ;  /* 0x0000000108bc7547 */ /* 0x000fea000b800000 */
[----:B------:R-:W-:Y:S01]  /*1c50*/  UIADD3 UR26, UPT, UPT, UR24, UR25, URZ ;  /* 0x00000019181a7290 */ /* 0x000fe2000fffe0ff */
[----:B------:R-:W-:-:S11]  /*1c60*/  UMOV UR27, UR23 ;  /* 0x00000017001b7c82 */ /* 0x000fd60008000000 */
.L_x_38:
[----:B------:R-:W-:Y:S01]  /*1c70*/  ULEA UR17, UR27, UR6, 0x3 ;  /* 0x000000061b117291 */ /* 0x000fe2000f8e18ff */
[----:B--2---:R-:W-:Y:S01]  /*1c80*/  @P5 MOV R3, 0x10000 ;  /* 0x0001000000035802 */ /* 0x004fe20000000f00 */
[----:B-12---:R-:W-:Y:S10]  /*1c90*/  @P0 BRA `(.L_x_33) ;  /* 0x00000000000c0947 */ /* 0x006ff40003800000 */
[----:B------:R-:W-:-:S04]  /*1ca0*/  SHF.L.U32 R5, R15, 0x1f, RZ ;  /* 0x0000001f0f057819 */ /* 0x000fc800000006ff */
[----:B------:R-:W2:Y:S02]  /*1cb0*/  SYNCS.PHASECHK.TRANS64.TRYWAIT P0, [UR17+0x28], R5 ;  /* 0x00002805ff0075a7 */ /* 0x000ea40008001111 */
[----:B--2---:R-:W-:Y:S05]  /*1cc0*/  @!P0 BRA `(.L_x_34) ;  /* 0x000000bc00bc8947 */ /* 0x004fea0003800000 */
.L_x_33:
[----:B------:R2:W-:Y:S01]  /*1cd0*/  @P5 SYNCS.ARRIVE.TRANS64 RZ, [UR17], R3 ;  /* 0x00000003ffff59a7 */ /* 0x0005e20008000011 */
[----:B------:R-:W-:-:S04]  /*1ce0*/  ULOP3.LUT UR8, UR22, 0x2, URZ, 0xfc, !UPT ;  /* 0x0000000216087892 */ /* 0x000fc8000f8efcff */
[----:B------:R-:W-:-:S09]  /*1cf0*/  UISETP.NE.AND UP0, UPT, UR8, 0x2, UPT ;  /* 0x000000020800788c */ /* 0x000fd2000bf05270 */
[----:B------:R-:W-:Y:S05]  /*1d00*/  BRA.U UP0, `(.L_x_35) ;  /* 0x0000000100047547 */ /* 0x000fea000b800000 */
[----:B------:R-:W-:Y:S05]  /*1d10*/  BPT.TRAP 0x1 ;  /* 0x000000040000795c */ /* 0x000fea0000300000 */
.L_x_35:
[----:B------:R-:W-:Y:S04]  /*1d20*/  BSSY.RECONVERGENT B0, `(.L_x_36) ;  /* 0x0000003000007945 */ /* 0x000fe80003800200 */
[----:B------:R-:W-:Y:S05]  /*1d30*/  @!P4 BRA `(.L_x_37) ;  /* 0x000000000004c947 */ /* 0x000fea0003800000 */
[----:B------:R-:W-:Y:S05]  /*1d40*/  BPT.TRAP 0x1 ;  /* 0x000000040000795c */ /* 0x000fea0000300000 */
.L_x_37:
[----:B------:R-:W-:Y:S05]  /*1d50*/  BSYNC.RECONVERGENT B0 ;  /* 0x0000000000007941 */ /* 0x000fea0003800200 */
.L_x_36:
[----:B------:R-:W-:Y:S02]  /*1d60*/  UIADD3 UR23, UPT, UPT, UR27, 0x1, URZ ;  /* 0x000000011b177890 */ /* 0x000fe4000fffe0ff */
[----:B------:R-:W-:Y:S02]  /*1d70*/  UIADD3 UR32, UP1, UPT, UR14, 0x80, URZ ;  /* 0x000000800e207890 */ /* 0x000fe4000ff3e0ff */
[----:B------:R-:W-:Y:S02]  /*1d80*/  UISETP.NE.AND UP0, UPT, UR23, 0x5, UPT ;  /* 0x000000051700788c */ /* 0x000fe4000bf05270 */
[----:B------:R-:W-:Y:S02]  /*1d90*/  USHF.L.U32 UR18, UR25, 0x6, URZ ;  /* 0x0000000619127899 */ /* 0x000fe400080006ff */
[----:B------:R-:W-:Y:S02]  /*1da0*/  USEL UR9, URZ, 0x1, UP0 ;  /* 0x00000001ff097887 */ /* 0x000fe40008000000 */
[----:B------:R-:W-:-:S02]  /*1db0*/  USEL UR23, UR23, URZ, UP0 ;  /* 0x000000ff17177287 */ /* 0x000fc40008000000 */
[----:B------:R-:W-:Y:S02]  /*1dc0*/  UIADD3 UR30, UP0, UPT, UR14, 0x180, URZ ;  /* 0x000001800e1e7890 */ /* 0x000fe4000ff1e0ff */
[----:B------:R-:W-:Y:S01]  /*1dd0*/  ULEA UR8, UR23, UR6, 0x3 ;  /* 0x0000000617087291 */ /* 0x000fe2000f8e18ff */
[----:B------:R-:W-:Y:S01]  /*1de0*/  LOP3.LUT R15, R15, UR9, RZ, 0x3c, !PT ;  /* 0x000000090f0f7c12 */ /* 0x000fe2000f8e3cff */
[----:B------:R-:W-:Y:S02]  /*1df0*/  ULOP3.LUT UR17, UR17, 0xfefffff8, URZ, 0xc0, !UPT ;  /* 0xfefffff811117892 */ /* 0x000fe4000f8ec0ff */
[----:B------:R-:W-:Y:S01]  /*1e00*/  UIADD3.X UR33, UPT, UPT, URZ, UR15, URZ, UP1, !UPT ;  /* 0x0000000fff217290 */ /* 0x000fe20008ffe4ff */
[----:B-1----:R-:W-:Y:S01]  /*1e10*/  SHF.L.U32 R2, R15, 0x1f, RZ ;  /* 0x0000001f0f027819 */ /* 0x002fe200000006ff */
[----:B------:R-:W-:Y:S01]  /*1e20*/  UIADD3.X UR31, UPT, UPT, URZ, UR15, URZ, UP0, !UPT ;  /* 0x0000000fff1f7290 */ /* 0x000fe200087fe4ff */
[----:B------:R-:W-:Y:S02]  /*1e30*/  UMOV UR28, 0x0 ;  /* 0x00000000001c7882 */ /* 0x000fe40000000000 */
[----:B------:R4:W1:Y:S01]  /*1e40*/  SYNCS.PHASECHK.TRANS64.TRYWAIT P0, [UR8+0x28], R2 ;  /* 0x00002802ff0075a7 */ /* 0x0008620008001108 */
[----:B------:R-:W-:Y:S01]  /*1e50*/  ULEA UR8, UR27, UR6, 0xe ;  /* 0x000000061b087291 */ /* 0x000fe2000f8e70ff */
[----:B------:R-:W-:Y:S01]  /*1e60*/  UMOV UR29, 0x10000000 ;  /* 0x10000000001d7882 */ /* 0x000fe20000000000 */
[----:B------:R-:W-:-:S02]  /*1e70*/  UMOV UR19, UR35 ;  /* 0x0000002300137c82 */ /* 0x000fc40008000000 */
[----:B------:R-:W-:Y:S02]  /*1e80*/  UIADD3 UR16, UPT, UPT, UR8, 0x10800, URZ ;  /* 0x0001080008107890 */ /* 0x000fe4000fffe0ff */
[----:B------:R-:W-:Y:S01]  /*1e90*/  UIADD3 UR8, UPT, UPT, UR8, 0x24800, URZ ;  /* 0x0002480008087890 */ /* 0x000fe2000fffe0ff */
[----:B------:R-:W-:Y:S01]  /*1ea0*/  UMOV UR20, UR36 ;  /* 0x0000002400147c82 */ /* 0x000fe20008000000 */
[----:B------:R-:W-:Y:S01]  /*1eb0*/  UMOV UR12, UR36 ;  /* 0x00000024000c7c82 */ /* 0x000fe20008000000 */
[----:B------:R-:W-:Y:S01]  /*1ec0*/  UMOV UR9, UR17 ;  /* 0x0000001100097c82 */ /* 0x000fe20008000000 */
[----:B------:R-:W-:Y:S01]  /*1ed0*/  UMOV UR10, UR18 ;  /* 0x00000012000a7c82 */ /* 0x000fe20008000000 */
[----:B------:R-:W-:Y:S02]  /*1ee0*/  UIADD3 UR25, UPT, UPT, UR25, 0x1, URZ ;  /* 0x0000000119197890 */ /* 0x000fe4000fffe0ff */
[----:B------:R4:W-:Y:S01]  /*1ef0*/  UTMALDG.3D.2CTA [UR16], [UR32], desc[UR28] ;  /* 0x00001c10200075b4 */ /* 0x0009e20008211000 */
[----:B------:R-:W-:Y:S01]  /*1f00*/  UMOV UR27, UR23 ;  /* 0x00000017001b7c82 */ /* 0x000fe20008000000 */
[----:B------:R-:W-:Y:S01]  /*1f10*/  UISETP.NE.AND UP0, UPT, UR25, UR26, UPT ;  /* 0x0000001a1900728c */ /* 0x000fe2000bf05270 */
[----:B------:R4:W-:Y:S08]  /*1f20*/  UTMALDG.3D.2CTA [UR8], [UR30], desc[UR28] ;  /* 0x00001c081e0075b4 */ /* 0x0009f00008211000 */
[----:B----4-:R-:W-:Y:S05]  /*1f30*/  BRA.U UP0, `(.L_x_38) ;  /* 0xfffffffd004c7547 */ /* 0x010fea000b83ffff */
.L_x_32:
[C---:B-1----:R-:W-:Y:S01]  /*1f40*/  LEA R2, R14.reuse, UR6, 0x3 ;  /* 0x000000060e027c11 */ /* 0x042fe2000f8e18ff */
[----:B------:R-:W-:Y:S01]  /*1f50*/  NOP ;  /* 0x0000000000007918 */ /* 0x000fe20000000000 */
[----:B--2---:R-:W-:Y:S02]  /*1f60*/  SHF.L.U32 R3, R13, 0x1f, RZ ;  /* 0x0000001f0d037819 */ /* 0x004fe400000006ff */
[----:B------:R-:W-:Y:S02]  /*1f70*/  LEA R4, R14, UR6, 0x4 ;  /* 0x000000060e047c11 */ /* 0x000fe4000f8e20ff */
[----:B------:R-:W1:Y:S02]  /*1f80*/  SYNCS.PHASECHK.TRANS64.TRYWAIT P0, [R2+URZ+0xa0], R3 ;  /* 0x0000a003020075a7 */ /* 0x000e6400080011ff */
[----:B-1----:R-:W-:Y:S05]  /*1f90*/  @!P0 BRA `(.L_x_39) ;  /* 0x000000bc00208947 */ /* 0x002fea0003800000 */
.L_x_327:
[----:B------:R-:W2:Y:S01]  /*1fa0*/  LDS.128 R4, [R4+0x110] ;  /* 0x0001100004047984 */ /* 0x000ea20000000c00 */
[----:B------:R-:W-:Y:S01]  /*1fb0*/  ISETP.GE.AND P0, PT, R68, 0x1, PT ;  /* 0x000000014400780c */ /* 0x000fe20003f06270 */
[----:B-1----:R-:W-:Y:S01]  /*1fc0*/  VIADD R2, R2, 0xb0 ;  /* 0x000000b002027836 */ /* 0x002fe20000000000 */
[----:B------:R-:W-:Y:S01]  /*1fd0*/  @!PT LDS RZ, [RZ] ;  /* 0x00000000fffff984 */ /* 0x000fe20000000800 */
[----:B------:R-:W-:Y:S01]  /*1fe0*/  @!PT LDS RZ, [RZ] ;  /* 0x00000000fffff984 */ /* 0x000fe20000000800 */
[----:B------:R-:W-:Y:S01]  /*1ff0*/  @!PT LDS RZ, [RZ] ;  /* 0x00000000fffff984 */ /* 0x000fe20000000800 */
[----:B------:R-:W-:Y:S01]  /*2000*/  @!PT LDS RZ, [RZ] ;  /* 0x00000000fffff984 */ /* 0x000fe20000000800 */
[----:B------:R1:W-:Y:S06]  /*2010*/  MEMBAR.ALL.CTA ;  /* 0x0000000000007992 */ /* 0x0003ec0000008000 */
[----:B-1----:R-:W1:Y:S01]  /*2020*/  FENCE.VIEW.ASYNC.S ;  /* 0x00000000000073c6 */ /* 0x002e620000000000 */
[----:B------:R-:W-:-:S04]  /*2030*/  PRMT R2, RZ, 0x654, R2 ;  /* 0x00000654ff027816 */ /* 0x000fc80000000002 */
[----:B-1----:R1:W-:Y:S01]  /*2040*/  SYNCS.ARRIVE.TRANS64.RED.A1T0 RZ, [R2+URZ], RZ ;  /* 0x000000ff02ff79a7 */ /* 0x0023e200081004ff */
[----:B--2---:R-:W-:-:S13]  /*2050*/  LOP3.LUT P2, RZ, R6, 0x1, RZ, 0xc0, !PT ;  /* 0x0000000106ff7812 */ /* 0x004fda000784c0ff */
[----:B------:R-:W-:Y:S01]  /*2060*/  @P2 SHF.R.U32.HI R3, RZ, 0x10, R5 ;  /* 0x00000010ff032819 */ /* 0x000fe20000011605 */
[----:B------:R-:W-:Y:S01]  /*2070*/  VOTEU.ANY UP0, P2 ;  /* 0x0000000000ff7886 */ /* 0x000fe20001000100 */
[----:B------:R-:W-:Y:S02]  /*2080*/  @P2 MOV R11, R4 ;  /* 0x00000004000b2202 */ /* 0x000fe40000000f00 */
[----:B------:R-:W-:Y:S02]  /*2090*/  @P2 R2UR.BROADCAST UR8, R3 ;  /* 0x00000000030822ca */ /* 0x000fe400008e0000 */
[----:B------:R-:W-:-:S11]  /*20a0*/  @P2 LOP3.LUT R8, R5, 0xffff, RZ, 0xc0, !PT ;  /* 0x0000ffff05082812 */ /* 0x000fd600078ec0ff */
[----:B------:R-:W-:Y:S01]  /*20b0*/  @UP0 UMOV UR36, UR8 ;  /* 0x0000000800240c82 */ /* 0x000fe20008000000 */
[----:B-1----:R-:W-:Y:S05]  /*20c0*/  @!P0 BRA `(.L_x_40) ;  /* 0x0000000000b88947 */ /* 0x002fea0003800000 */
[----:B------:R-:W3:Y:S01]  /*20d0*/  LDC.64 R4, c[0x0][0xb18] ;  /* 0x0002c600ff047b82 */ /* 0x000ee20000000a00 */
[----:B------:R-:W-:-:S07]  /*20e0*/  ISETP.NE.AND P3, PT, R68, 0x1, PT ;  /* 0x000000014400780c */ /* 0x000fce0003f65270 */
[----:B------:R-:W1:Y:S08]  /*20f0*/  LDC.64 R6, c[0x0][0xb10] ;  /* 0x0002c400ff067b82 */ /* 0x000e700000000a00 */
[----:B------:R-:W2:Y:S08]  /*2100*/  LDC R17, c[0x0][0xb20] ;  /* 0x0002c800ff117b82 */ /* 0x000eb00000000800 */
[----:B------:R-:W4:Y:S01]  /*2110*/  LDC R18, c[0x0][0xb0c] ;  /* 0x0002c300ff127b82 */ /* 0x000f220000000800 */
[----:B---3--:R-:W-:Y:S01]  /*2120*/  IMAD.HI.U32 R22, R0, R5, RZ ;  /* 0x0000000500167227 */ /* 0x008fe200078e00ff */
[----:B------:R-:W-:-:S06]  /*2130*/  ISETP.NE.AND P0, PT, R4, 0x1, PT ;  /* 0x000000010400780c */ /* 0x000fcc0003f05270 */
[----:B------:R-:W3:Y:S01]  /*2140*/  LDC.64 R2, c[0x0][0xb28] ;  /* 0x0002ca00ff027b82 */ /* 0x000ee20000000a00 */
[----:B-1----:R-:W-:-:S04]  /*2150*/  IMAD.HI.U32 R20, R9, R6, RZ ;  /* 0x0000000609147227 */ /* 0x002fc800078e00ff */
[----:B------:R-:W-:Y:S01]  /*2160*/  IMAD.HI.U32 R24, R11, R6, RZ ;  /* 0x000000060b187227 */ /* 0x000fe200078e00ff */
[----:B------:R-:W-:Y:S02]  /*2170*/  SHF.R.U32.HI R20, RZ, R7, R20 ;  /* 0x00000007ff147219 */ /* 0x000fe40000011614 */
[----:B--2---:R-:W-:Y:S01]  /*2180*/  SHF.R.U32.HI R19, RZ, R17, R22 ;  /* 0x00000011ff137219 */ /* 0x004fe20000011616 */
[----:B------:R-:W-:Y:S01]  /*2190*/  IMAD.HI.U32 R22, R8, R5, RZ ;  /* 0x0000000508167227 */ /* 0x000fe200078e00ff */
[----:B------:R-:W-:Y:S02]  /*21a0*/  SHF.R.U32.HI R24, RZ, R7, R24 ;  /* 0x00000007ff187219 */ /* 0x000fe40000011618 */
[----:B------:R-:W-:Y:S02]  /*21b0*/  SEL R19, R0, R19, !P0 ;  /* 0x0000001300137207 */ /* 0x000fe40004000000 */
[----:B------:R-:W-:Y:S02]  /*21c0*/  SHF.R.U32.HI R17, RZ, R17, R22 ;  /* 0x00000011ff117219 */ /* 0x000fe40000011616 */
[----:B----4-:R-:W-:-:S02]  /*21d0*/  ISETP.NE.AND P1, PT, R18, 0x1, PT ;  /* 0x000000011200780c */ /* 0x010fc40003f25270 */
[----:B------:R-:W-:Y:S02]  /*21e0*/  SEL R17, R8, R17, !P0 ;  /* 0x0000001108117207 */ /* 0x000fe40004000000 */
[----:B------:R-:W-:Y:S02]  /*21f0*/  SEL R21, R9, R20, !P1 ;  /* 0x0000001409157207 */ /* 0x000fe40004800000 */
[----:B------:R-:W-:Y:S01]  /*2200*/  SEL R5, R11, R24, !P1 ;  /* 0x000000180b057207 */ /* 0x000fe20004800000 */
[----:B---3--:R-:W-:Y:S01]  /*2210*/  IMAD.HI.U32 R20, R19, R2, RZ ;  /* 0x0000000213147227 */ /* 0x008fe200078e00ff */
[----:B------:R-:W-:-:S03]  /*2220*/  IADD3 R7, PT, PT, -R17, RZ, RZ ;  /* 0x000000ff11077210 */ /* 0x000fc60007ffe1ff */
        /* <DEDUP_REMOVED lines=11> */
[----:B------:R-:W-:-:S04]  /*22e0*/  @!P0 IMAD.HI.U32 R20, R5, R2, RZ ;  /* 0x0000000205148227 */ /* 0x000fc800078e00ff */
[----:B------:R-:W-:Y:S01]  /*22f0*/  IMAD.MOV R2, RZ, RZ, -R6 ;  /* 0x000000ffff027224 */ /* 0x000fe200078e0a06 */
[----:B------:R-:W-:-:S03]  /*2300*/  @!P0 SHF.R.U32.HI R20, RZ, R3, R20 ;  /* 0x00000003ff148219 */ /* 0x000fc60000011614 */
[----:B------:R-:W-:Y:S01]  /*2310*/  IMAD R2, R68, R2, R17 ;  /* 0x0000000244027224 */ /* 0x000fe200078e0211 */
        /* <DEDUP_REMOVED lines=9> */
.L_x_40:
[----:B------:R-:W1:Y:S02]  /*23b0*/  LDCU UR8, c[0x0][0xb30] ;  /* 0x00016600ff0877ac */ /* 0x000e640008000800 */
[----:B-1----:R-:W-:-:S09]  /*23c0*/  UISETP.NE.AND UP0, UPT, UR8, 0x1, UPT ;  /* 0x000000010800788c */ /* 0x002fd2000bf05270 */
[----:B------:R-:W-:Y:S05]  /*23d0*/  BRA.U UP0, `(.L_x_41) ;  /* 0x0000000100407547 */ /* 0x000fea000b800000 */
[----:B------:R-:W1:Y:S08]  /*23e0*/  LDC.64 R4, c[0x0][0xb10] ;  /* 0x0002c400ff047b82 */ /* 0x000e700000000a00 */
[----:B------:R-:W2:Y:S08]  /*23f0*/  LDC.64 R2, c[0x0][0xb18] ;  /* 0x0002c600ff027b82 */ /* 0x000eb00000000a00 */
[----:B------:R-:W4:Y:S08]  /*2400*/  LDC R6, c[0x0][0xb20] ;  /* 0x0002c800ff067b82 */ /* 0x000f300000000800 */
[----:B------:R-:W3:Y:S01]  /*2410*/  LDC R18, c[0x0][0xb0c] ;  /* 0x0002c300ff127b82 */ /* 0x000ee20000000800 */
[----:B-1----:R-:W-:-:S05]  /*2420*/  IMAD.HI.U32 R4, R11, R4, RZ ;  /* 0x000000040b047227 */ /* 0x002fca00078e00ff */
[----:B------:R-:W-:Y:S01]  /*2430*/  SHF.R.U32.HI R4, RZ, R5, R4 ;  /* 0x00000005ff047219 */ /* 0x000fe20000011604 */
[----:B--2---:R-:W-:Y:S01]  /*2440*/  IMAD.HI.U32 R3, R8, R3, RZ ;  /* 0x0000000308037227 */ /* 0x004fe200078e00ff */
[----:B------:R-:W-:-:S04]  /*2450*/  ISETP.NE.AND P0, PT, R2, 0x1, PT ;  /* 0x000000010200780c */ /* 0x000fc80003f05270 */
[----:B----4-:R-:W-:-:S04]  /*2460*/  SHF.R.U32.HI R3, RZ, R6, R3 ;  /* 0x00000006ff037219 */ /* 0x010fc80000011603 */
[----:B------:R-:W-:Y:S02]  /*2470*/  SEL R3, R8, R3, !P0 ;  /* 0x0000000308037207 */ /* 0x000fe40004000000 */
[----:B---3--:R-:W-:-:S04]  /*2480*/  ISETP.NE.AND P1, PT, R18, 0x1, PT ;  /* 0x000000011200780c */ /* 0x008fc80003f25270 */
[----:B------:R-:W-:-:S05]  /*2490*/  SEL R4, R11, R4, !P1 ;  /* 0x000000040b047207 */ /* 0x000fca0004800000 */
[----:B------:R-:W-:Y:S02]  /*24a0*/  IMAD.IADD R5, R3, 0x1, -R4 ;  /* 0x0000000103057824 */ /* 0x000fe400078e0a04 */
[----:B------:R-:W-:Y:S02]  /*24b0*/  IMAD.IADD R3, R4, 0x1, -R3 ;  /* 0x0000000104037824 */ /* 0x000fe400078e0a03 */
[----:B------:R-:W-:Y:S02]  /*24c0*/  IMAD R11, R5, R18, R11 ;  /* 0x00000012050b7224 */ /* 0x000fe400078e020b */
[----:B------:R-:W-:-:S07]  /*24d0*/  IMAD R8, R3, R2, R8 ;  /* 0x0000000203087224 */ /* 0x000fce00078e0208 */
.L_x_41:
[----:B------:R-:W-:Y:S01]  /*24e0*/  VIADD R14, R14, 0x1 ;  /* 0x000000010e0e7836 */ /* 0x000fe20000000000 */
[----:B------:R-:W-:Y:S01]  /*24f0*/  UPLOP3.LUT UP5, UPT, UPT, UPT, UPT, 0x80, 0x8 ;  /* 0x000000000008789c */ /* 0x000fe20003faf070 */
[----:B------:R-:W-:Y:S02]  /*2500*/  IMAD.IADD R19, R11, 0x1, R204 ;  /* 0x000000010b137824 */ /* 0x000fe400078e02cc */
[----:B------:R-:W-:Y:S01]  /*2510*/  IMAD.IADD R18, R8, 0x1, R171 ;  /* 0x0000000108127824 */ /* 0x000fe200078e02ab */
[----:B------:R-:W-:-:S04]  /*2520*/  ISETP.NE.AND P0, PT, R14, 0x2, PT ;  /* 0x000000020e00780c */ /* 0x000fc80003f05270 */
[----:B------:R-:W-:Y:S02]  /*2530*/  SEL R2, RZ, 0x1, P0 ;  /* 0x00000001ff027807 */ /* 0x000fe40000000000 */
[----:B------:R-:W-:Y:S02]  /*2540*/  SEL R14, R14, RZ, P0 ;  /* 0x000000ff0e0e7207 */ /* 0x000fe40000000000 */
[----:B------:R-:W-:Y:S01]  /*2550*/  LOP3.LUT R13, R13, R2, RZ, 0x3c, !PT ;  /* 0x000000020d0d7212 */ /* 0x000fe200078e3cff */
[----:B------:R-:W-:Y:S06]  /*2560*/  @P2 BRA `(.L_x_42) ;  /* 0xfffffff000602947 */ /* 0x000fec000383ffff */
[----:B------:R-:W-:Y:S01]  /*2570*/  UIADD3 UR6, UPT, UPT, UR6, 0x28, URZ ;  /* 0x0000002806067890 */ /* 0x000fe2000fffe0ff */
[----:B------:R-:W-:-:S03]  /*2580*/  SHF.L.U32 R3, R15, 0x1f, RZ ;  /* 0x0000001f0f037819 */ /* 0x000fc600000006ff */
[----:B------:R-:W-:-:S09]  /*2590*/  ULEA UR4, UR23, UR6, 0x3 ;  /* 0x0000000617047291 */ /* 0x000fd2000f8e18ff */
[----:B------:R-:W1:Y:S02]  /*25a0*/  SYNCS.PHASECHK.TRANS64.TRYWAIT P0, [UR4], R3 ;  /* 0x00000003ff0075a7 */ /* 0x000e640008001104 */
[----:B-1----:R-:W-:Y:S05]  /*25b0*/  @!P0 BRA `(.L_x_43) ;  /* 0x000000b400ac8947 */ /* 0x002fea0003800000 */
.L_x_329:
[----:B------:R-:W-:-:S04]  /*25c0*/  UIADD3 UR5, UPT, UPT, UR23, 0x1, URZ ;  /* 0x0000000117057890 */ /* 0x000fc8000fffe0ff */
[----:B------:R-:W-:-:S04]  /*25d0*/  UISETP.NE.AND UP0, UPT, UR5, 0x5, UPT ;  /* 0x000000050500788c */ /* 0x000fc8000bf05270 */
[----:B------:R-:W-:Y:S02]  /*25e0*/  USEL UR7, URZ, 0x1, UP0 ;  /* 0x00000001ff077887 */ /* 0x000fe40008000000 */
[----:B------:R-:W-:-:S04]  /*25f0*/  USEL UR5, UR5, URZ, UP0 ;  /* 0x000000ff05057287 */ /* 0x000fc80008000000 */
[----:B------:R-:W-:Y:S01]  /*2600*/  ULEA UR4, UR5, UR6, 0x3 ;  /* 0x0000000605047291 */ /* 0x000fe2000f8e18ff */
[----:B------:R-:W-:-:S04]  /*2610*/  LOP3.LUT R2, R15, UR7, RZ, 0x3c, !PT ;  /* 0x000000070f027c12 */ /* 0x000fc8000f8e3cff */
[----:B-1----:R-:W-:-:S04]  /*2620*/  SHF.L.U32 R3, R2, 0x1f, RZ ;  /* 0x0000001f02037819 */ /* 0x002fc800000006ff */
[----:B------:R-:W1:Y:S02]  /*2630*/  SYNCS.PHASECHK.TRANS64.TRYWAIT P0, [UR4], R3 ;  /* 0x00000003ff0075a7 */ /* 0x000e640008001104 */
[----:B-1----:R-:W-:Y:S05]  /*2640*/  @!P0 BRA `(.L_x_44) ;  /* 0x000000b400a08947 */ /* 0x002fea0003800000 */
.L_x_331:
        /* <DEDUP_REMOVED lines=9> */
.L_x_333:
        /* <DEDUP_REMOVED lines=9> */
.L_x_335:
[----:B------:R-:W-:-:S04]  /*2770*/  UIADD3 UR5, UPT, UPT, UR5, 0x1, URZ ;  /* 0x0000000105057890 */ /* 0x000fc8000fffe0ff */
[----:B------:R-:W-:-:S04]  /*2780*/  UISETP.NE.AND UP0, UPT, UR5, 0x5, UPT ;  /* 0x000000050500788c */ /* 0x000fc8000bf05270 */
[----:B------:R-:W-:Y:S02]  /*2790*/  USEL UR4, URZ, 0x1, UP0 ;  /* 0x00000001ff047887 */ /* 0x000fe40008000000 */
[----:B------:R-:W-:-:S04]  /*27a0*/  USEL UR5, UR5, URZ, UP0 ;  /* 0x000000ff05057287 */ /* 0x000fc80008000000 */
[----:B------:R-:W-:Y:S01]  /*27b0*/  ULEA UR5, UR5, UR6, 0x3 ;  /* 0x0000000605057291 */ /* 0x000fe2000f8e18ff */
[----:B-1----:R-:W-:-:S04]  /*27c0*/  LOP3.LUT R3, R2, UR4, RZ, 0x3c, !PT ;  /* 0x0000000402037c12 */ /* 0x002fc8000f8e3cff */
[----:B------:R-:W-:Y:S01]  /*27d0*/  SHF.L.U32 R3, R3, 0x1f, RZ ;  /* 0x0000001f03037819 */ /* 0x000fe200000006ff */
[----:B---3--:R-:W-:-:S07]  /*27e0*/  IMAD.U32 R0, RZ, RZ, UR5 ;  /* 0x00000005ff007e24 */ /* 0x008fce000f8e00ff */
.L_x_47:
[----:B-1----:R1:W2:Y:S02]  /*27f0*/  SYNCS.PHASECHK.TRANS64.TRYWAIT P0, [R0+URZ], R3 ;  /* 0x00000003000075a7 */ /* 0x0022a400080011ff */
[----:B--2---:R-:W-:Y:S05]  /*2800*/  @!P0 NANOSLEEP.SYNCS 0x989680 ;  /* 0x009896800000895d */ /* 0x004fea0003900000 */
[----:B------:R-:W2:Y:S02]  /*2810*/  @!P0 SYNCS.PHASECHK.TRANS64 P0, [R0+URZ], R3 ;  /* 0x00000003000085a7 */ /* 0x000ea400080010ff */
[----:B--2---:R-:W-:Y:S05]  /*2820*/  @P0 EXIT ;  /* 0x000000000000094d */ /* 0x004fea0003800000 */
[----:B------:R-:W-:Y:S05]  /*2830*/  BRA `(.L_x_47) ;  /* 0xfffffffc00ec7947 */ /* 0x000fea000383ffff */
.L_x_22:
[----:B------:R-:W-:-:S04]  /*2840*/  UISETP.NE.AND UP1, UPT, UR37, URZ, UPT ;  /* 0x000000ff2500728c */ /* 0x000fc8000bf25270 */
[----:B------:R-:W-:-:S09]  /*2850*/  UISETP.NE.OR UP1, UPT, UR10, 0x1, UP1 ;  /* 0x000000010a00788c */ /* 0x000fd20008f25670 */
[----:B------:R-:W-:Y:S05]  /*2860*/  BRA.U UP1, `(.L_x_48) ;  /* 0x00000005014c7547 */ /* 0x000fea000b800000 */
[----:B------:R-:W-:Y:S01]  /*2870*/  HFMA2 R11, -RZ, RZ, 0, 0 ;  /* 0x00000000ff0b7431 */ /* 0x000fe200000001ff */
[----:B------:R-:W-:Y:S01]  /*2880*/  ISETP.GE.U32.AND P2, PT, R10, 0x2, PT ;  /* 0x000000020a00780c */ /* 0x000fe20003f46070 */
[----:B------:R-:W-:Y:S01]  /*2890*/  IMAD.MOV.U32 R12, RZ, RZ, 0x1 ;  /* 0x00000001ff0c7424 */ /* 0x000fe200078e00ff */
[----:B------:R-:W-:Y:S01]  /*28a0*/  CS2R R8, SRZ ;  /* 0x0000000000087805 */ /* 0x000fe2000001ff00 */
[----:B------:R-:W-:Y:S01]  /*28b0*/  IMAD.MOV.U32 R3, RZ, RZ, RZ ;  /* 0x000000ffff037224 */ /* 0x000fe200078e00ff */
[----:B------:R-:W-:Y:S01]  /*28c0*/  UMOV UR4, 0x400 ;  /* 0x0000040000047882 */ /* 0x000fe20000000000 */
[----:B------:R-:W-:Y:S01]  /*28d0*/  UMOV UR6, URZ ;  /* 0x000000ff00067c82 */ /* 0x000fe20008000000 */
[----:B------:R-:W-:-:S12]  /*28e0*/  ULEA UR37, UR37, UR4, 0x18 ;  /* 0x0000000425257291 */ /* 0x000fd8000f8ec0ff */
.L_x_52:
[----:B------:R-:W-:Y:S02]  /*28f0*/  LEA R0, R3, UR37, 0x3 ;  /* 0x0000002503007c11 */ /* 0x000fe4000f8e18ff */
[----:B------:R-:W-:-:S03]  /*2900*/  SHF.L.U32 R5, R8, 0x1f, RZ ;  /* 0x0000001f08057819 */ /* 0x000fc600000006ff */
[----:B------:R-:W-:Y:S01]  /*2910*/  VIADD R4, R0, 0xf0 ;  /* 0x000000f000047836 */ /* 0x000fe20000000000 */
[----:B------:R-:W1:Y:S02]  /*2920*/  SYNCS.PHASECHK.TRANS64.TRYWAIT P0, [R0+URZ+0xe0], R5 ;  /* 0x0000e005000075a7 */ /* 0x000e6400080011ff */
[----:B-1----:R-:W-:Y:S05]  /*2930*/  @!P0 BRA `(.L_x_49) ;  /* 0x000000b4002c8947 */ /* 0x002fea0003800000 */
.L_x_336:
[----:B------:R-:W-:Y:S01]  /*2940*/  ULEA UR5, UR6, UR37, 0x3 ;  /* 0x0000002506057291 */ /* 0x000fe2000f8e18ff */
[----:B------:R-:W-:Y:S01]  /*2950*/  PRMT R4, RZ, 0x654, R4 ;  /* 0x00000654ff047816 */ /* 0x000fe20000000004 */
[----:B-1----:R-:W-:Y:S01]  /*2960*/  @!P2 IMAD.MOV.U32 R5, RZ, RZ, 0x10 ;  /* 0x00000010ff05a424 */ /* 0x002fe200078e00ff */
[----:B------:R-:W-:Y:S01]  /*2970*/  SHF.L.U32 R7, R12, 0x1f, RZ ;  /* 0x0000001f0c077819 */ /* 0x000fe200000006ff */
[----:B------:R-:W-:Y:S01]  /*2980*/  UIADD3 UR4, UPT, UPT, UR5, 0xa0, URZ ;  /* 0x000000a005047890 */ /* 0x000fe2000fffe0ff */
[----:B------:R1:W-:Y:S05]  /*2990*/  SYNCS.ARRIVE.TRANS64.RED.A1T0 RZ, [R4+URZ], RZ ;  /* 0x000000ff04ff79a7 */ /* 0x0003ea00081004ff */
[----:B------:R-:W-:Y:S01]  /*29a0*/  IMAD.U32 R13, RZ, RZ, UR4 ;  /* 0x00000004ff0d7e24 */ /* 0x000fe2000f8e00ff */
[----:B------:R-:W2:Y:S04]  /*29b0*/  SYNCS.PHASECHK.TRANS64.TRYWAIT P0, [UR5+0xb0], R7 ;  /* 0x0000b007ff0075a7 */ /* 0x000ea80008001105 */
[----:B------:R-:W-:Y:S01]  /*29c0*/  PRMT R13, R10, 0x654, R13 ;  /* 0x000006540a0d7816 */ /* 0x000fe2000000000d */
[----:B-12---:R-:W-:Y:S06]  /*29d0*/  @!P0 BRA `(.L_x_50) ;  /* 0x000000b400188947 */ /* 0x006fec0003800000 */
.L_x_338:
[----:B------:R-:W-:Y:S01]  /*29e0*/  ULEA UR4, UR6, UR37, 0x4 ;  /* 0x0000002506047291 */ /* 0x000fe2000f8e20ff */
[----:B------:R-:W-:Y:S01]  /*29f0*/  SEL R2, R13, R2, !P2 ;  /* 0x000000020d027207 */ /* 0x000fe20005000000 */
[----:B------:R-:W-:Y:S01]  /*2a00*/  UIADD3 UR5, UPT, UPT, UR5, 0xa0, URZ ;  /* 0x000000a005057890 */ /* 0x000fe2000fffe0ff */
[----:B-1----:R-:W-:Y:S01]  /*2a10*/  LEA R0, R11, UR37, 0x3 ;  /* 0x000000250b007c11 */ /* 0x002fe2000f8e18ff */
[----:B------:R-:W-:Y:S01]  /*2a20*/  UIADD3 UR4, UPT, UPT, UR4, 0x110, URZ ;  /* 0x0000011004047890 */ /* 0x000fe2000fffe0ff */
[----:B------:R1:W-:Y:S01]  /*2a30*/  @!P2 SYNCS.ARRIVE.TRANS64.RED RZ, [R2+URZ], R5 ;  /* 0x0000000502ffa9a7 */ /* 0x0003e200080004ff */
[----:B------:R-:W-:Y:S01]  /*2a40*/  UIADD3 UR6, UPT, UPT, UR6, 0x1, URZ ;  /* 0x0000000106067890 */ /* 0x000fe2000fffe0ff */
[----:B------:R-:W-:-:S03]  /*2a50*/  VIADD R3, R3, 0x1 ;  /* 0x0000000103037836 */ /* 0x000fc60000000000 */
[----:B------:R-:W-:Y:S02]  /*2a60*/  UISETP.NE.AND UP0, UPT, UR6, 0x2, UPT ;  /* 0x000000020600788c */ /* 0x000fe4000bf05270 */
[----:B------:R-:W-:Y:S01]  /*2a70*/  ISETP.NE.AND P0, PT, R3, 0x2, PT ;  /* 0x000000020300780c */ /* 0x000fe20003f05270 */
[----:B------:R-:W-:Y:S06]  /*2a80*/  UGETNEXTWORKID.BROADCAST [UR4], [UR5] ;  /* 0x00000000040073ca */ /* 0x000fec0008000100 */
[----:B------:R-:W-:Y:S02]  /*2a90*/  USEL UR4, URZ, 0x1, UP0 ;  /* 0x00000001ff047887 */ /* 0x000fe40008000000 */
[----:B------:R-:W-:-:S04]  /*2aa0*/  USEL UR6, UR6, URZ, UP0 ;  /* 0x000000ff06067287 */ /* 0x000fc80008000000 */
[----:B------:R-:W-:Y:S02]  /*2ab0*/  LOP3.LUT R12, R12, UR4, RZ, 0x3c, !PT ;  /* 0x000000040c0c7c12 */ /* 0x000fe4000f8e3cff */
[----:B-1----:R-:W-:-:S04]  /*2ac0*/  SHF.L.U32 R5, R9, 0x1f, RZ ;  /* 0x0000001f09057819 */ /* 0x002fc800000006ff */
[----:B------:R-:W1:Y:S02]  /*2ad0*/  SYNCS.PHASECHK.TRANS64.TRYWAIT P1, [R0+URZ+0xa0], R5 ;  /* 0x0000a005000075a7 */ /* 0x000e6400080211ff */
[----:B-1----:R-:W-:Y:S05]  /*2ae0*/  @!P1 BRA `(.L_x_51) ;  /* 0x000000b000ec9947 */ /* 0x002fea0003800000 */
.L_x_339:
[----:B------:R-:W-:Y:S01]  /*2af0*/  LEA R4, R11, UR37, 0x4 ;  /* 0x000000250b047c11 */ /* 0x000fe2000f8e20ff */
[----:B-1----:R-:W-:Y:S01]  /*2b00*/  VIADD R0, R0, 0xb0 ;  /* 0x000000b000007836 */ /* 0x002fe20000000000 */
[----:B------:R-:W-:Y:S01]  /*2b10*/  SEL R3, R3, RZ, P0 ;  /* 0x000000ff03037207 */ /* 0x000fe20000000000 */
[----:B------:R-:W-:-:S03]  /*2b20*/  VIADD R11, R11, 0x1 ;  /* 0x000000010b0b7836 */ /* 0x000fc60000000000 */
[----:B------:R-:W1:Y:S01]  /*2b30*/  LDS.128 R4, [R4+0x110] ;  /* 0x0001100004047984 */ /* 0x000e620000000c00 */
[----:B------:R-:W-:Y:S02]  /*2b40*/  PRMT R0, RZ, 0x654, R0 ;  /* 0x00000654ff007816 */ /* 0x000fe40000000000 */
[C---:B------:R-:W-:Y:S01]  /*2b50*/  ISETP.NE.AND P1, PT, R11.reuse, 0x2, PT ;  /* 0x000000020b00780c */ /* 0x040fe20003f25270 */
[----:B------:R-:W-:Y:S01]  /*2b60*/  @!PT LDS RZ, [RZ] ;  /* 0x00000000fffff984 */ /* 0x000fe20000000800 */
[----:B------:R-:W-:Y:S01]  /*2b70*/  @!PT LDS RZ, [RZ] ;  /* 0x00000000fffff984 */ /* 0x000fe20000000800 */
[----:B------:R-:W-:Y:S01]  /*2b80*/  @!PT LDS RZ, [RZ] ;  /* 0x00000000fffff984 */ /* 0x000fe20000000800 */
[----:B------:R-:W-:Y:S01]  /*2b90*/  @!PT LDS RZ, [RZ] ;  /* 0x00000000fffff984 */ /* 0x000fe20000000800 */
[----:B------:R2:W-:Y:S06]  /*2ba0*/  MEMBAR.ALL.CTA ;  /* 0x0000000000007992 */ /* 0x0005ec0000008000 */
[----:B--2---:R-:W2:Y:S01]  /*2bb0*/  FENCE.VIEW.ASYNC.S ;  /* 0x00000000000073c6 */ /* 0x004ea20000000000 */
[----:B------:R-:W-:Y:S01]  /*2bc0*/  SEL R11, R11, RZ, P1 ;  /* 0x000000ff0b0b7207 */ /* 0x000fe20000800000 */
[----:B--2---:R2:W-:Y:S01]  /*2bd0*/  SYNCS.ARRIVE.TRANS64.RED.A1T0 RZ, [R0+URZ], RZ ;  /* 0x000000ff00ff79a7 */ /* 0x0045e200081004ff */
[----:B-1----:R-:W-:-:S02]  /*2be0*/  LOP3.LUT P3, RZ, R6, 0x1, RZ, 0xc0, !PT ;  /* 0x0000000106ff7812 */ /* 0x002fc4000786c0ff */
[----:B------:R-:W-:-:S04]  /*2bf0*/  SEL R5, RZ, 0x1, P0 ;  /* 0x00000001ff057807 */ /* 0x000fc80000000000 */
[----:B------:R-:W-:Y:S02]  /*2c00*/  LOP3.LUT R8, R8, R5, RZ, 0x3c, !PT ;  /* 0x0000000508087212 */ /* 0x000fe400078e3cff */
[----:B--2---:R-:W-:-:S04]  /*2c10*/  SEL R0, RZ, 0x1, P1 ;  /* 0x00000001ff007807 */ /* 0x004fc80000800000 */
[----:B------:R-:W-:Y:S01]  /*2c20*/  LOP3.LUT R9, R9, R0, RZ, 0x3c, !PT ;  /* 0x0000000009097212 */ /* 0x000fe200078e3cff */
[----:B------:R-:W-:Y:S06]  /*2c30*/  @P3 BRA `(.L_x_52) ;  /* 0xfffffffc002c3947 */ /* 0x000fec000383ffff */
[----:B------:R-:W-:Y:S01]  /*2c40*/  ULEA UR5, UR6, UR37, 0x3 ;  /* 0x0000002506057291 */ /* 0x000fe2000f8e18ff */
[----:B------:R-:W-:-:S08]  /*2c50*/  SHF.L.U32 R3, R12, 0x1f, RZ ;  /* 0x0000001f0c037819 */ /* 0x000fd000000006ff */
[----:B------:R-:W1:Y:S02]  /*2c60*/  SYNCS.PHASECHK.TRANS64 P0, [UR5+0xb0], R3 ;  /* 0x0000b003ff0075a7 */ /* 0x000e640008001005 */
[----:B-1----:R-:W-:Y:S05]  /*2c70*/  @P0 BRA `(.L_x_53) ;  /* 0x0000000000080947 */ /* 0x002fea0003800000 */
[----:B------:R-:W1:Y:S02]  /*2c80*/  SYNCS.PHASECHK.TRANS64.TRYWAIT P0, [UR5+0xb0], R3 ;  /* 0x0000b003ff0075a7 */ /* 0x000e640008001105 */
[----:B-1----:R-:W-:Y:S05]  /*2c90*/  @!P0 BRA `(.L_x_54) ;  /* 0x000000b000948947 */ /* 0x002fea0003800000 */
.L_x_53:
[----:B------:R-:W-:-:S04]  /*2ca0*/  UIADD3 UR4, UPT, UPT, UR6, 0x1, URZ ;  /* 0x0000000106047890 */ /* 0x000fc8000fffe0ff */
[----:B------:R-:W-:-:S04]  /*2cb0*/  UISETP.NE.AND UP0, UPT, UR4, 0x2, UPT ;  /* 0x000000020400788c */ /* 0x000fc8000bf05270 */
[----:B------:R-:W-:Y:S02]  /*2cc0*/  USEL UR7, URZ, 0x1, UP0 ;  /* 0x00000001ff077887 */ /* 0x000fe40008000000 */
[----:B------:R-:W-:-:S04]  /*2cd0*/  USEL UR4, UR4, URZ, UP0 ;  /* 0x000000ff04047287 */ /* 0x000fc80008000000 */
[----:B------:R-:W-:Y:S01]  /*2ce0*/  ULEA UR4, UR4, UR37, 0x3 ;  /* 0x0000002504047291 */ /* 0x000fe2000f8e18ff */
[----:B-1----:R-:W-:-:S04]  /*2cf0*/  LOP3.LUT R3, R12, UR7, RZ, 0x3c, !PT ;  /* 0x000000070c037c12 */ /* 0x002fc8000f8e3cff */
[----:B------:R-:W-:-:S04]  /*2d00*/  SHF.L.U32 R0, R3, 0x1f, RZ ;  /* 0x0000001f03007819 */ /* 0x000fc800000006ff */
[----:B------:R-:W1:Y:S02]  /*2d10*/  SYNCS.PHASECHK.TRANS64 P0, [UR4+0xb0], R0 ;  /* 0x0000b000ff0075a7 */ /* 0x000e640008001004 */
[----:B-1----:R-:W-:Y:S05]  /*2d20*/  @P0 EXIT ;  /* 0x000000000000094d */ /* 0x002fea0003800000 */
[----:B------:R-:W-:Y:S02]  /*2d30*/  SHF.L.U32 R3, R3, 0x1f, RZ ;  /* 0x0000001f03037819 */ /* 0x000fe400000006ff */
[----:B------:R-:W-:-:S07]  /*2d40*/  MOV R0, UR4 ;  /* 0x0000000400007c02 */ /* 0x000fce0008000f00 */
.L_x_55:
[----:B-1----:R1:W2:Y:S02]  /*2d50*/  SYNCS.PHASECHK.TRANS64.TRYWAIT P0, [R0+URZ+0xb0], R3 ;  /* 0x0000b003000075a7 */ /* 0x0022a400080011ff */
[----:B--2---:R-:W-:Y:S05]  /*2d60*/  @!P0 NANOSLEEP.SYNCS 0x989680 ;  /* 0x009896800000895d */ /* 0x004fea0003900000 */
[----:B------:R-:W2:Y:S02]  /*2d70*/  @!P0 SYNCS.PHASECHK.TRANS64 P0, [R0+URZ+0xb0], R3 ;  /* 0x0000b003000085a7 */ /* 0x000ea400080010ff */
[----:B--2---:R-:W-:Y:S05]  /*2d80*/  @P0 EXIT ;  /* 0x000000000000094d */ /* 0x004fea0003800000 */
[----:B------:R-:W-:Y:S05]  /*2d90*/  BRA `(.L_x_55) ;  /* 0xfffffffc00ec7947 */ /* 0x000fea000383ffff */
.L_x_48:
[----:B------:R-:W-:Y:S05]  /*2da0*/  BRA.U UP4, `(.L_x_56) ;  /* 0x0000001104907547 */ /* 0x000fea000b800000 */
[----:B------:R-:W-:Y:S01]  /*2db0*/  UMOV UR6, 0x40 ;  /* 0x0000004000067882 */ /* 0x000fe20000000000 */
[----:B------:R-:W-:Y:S01]  /*2dc0*/  NOP ;  /* 0x0000000000007918 */ /* 0x000fe20000000000 */
[----:B------:R-:W-:Y:S01]  /*2dd0*/  ULEA UR6, UR37, UR6, 0x18 ;  /* 0x0000000625067291 */ /* 0x000fe2000f8ec0ff */
[----:B------:R-:W-:Y:S02]  /*2de0*/  UMOV UR7, 0x400 ;  /* 0x0000040000077882 */ /* 0x000fe40000000000 */
[----:B------:R-:W-:-:S06]  /*2df0*/  ULEA UR37, UR37, UR7, 0x18 ;  /* 0x0000000725257291 */ /* 0x000fcc000f8ec0ff */
[----:B------:R-:W1:Y:S02]  /*2e00*/  LDS.U8 R2, [UR6+0x1c] ;  /* 0x00001c06ff027984 */ /* 0x000e640008000000 */
[----:B-1----:R-:W-:-:S13]  /*2e10*/  ISETP.NE.AND P0, PT, R2, RZ, PT ;  /* 0x000000ff0200720c */ /* 0x002fda0003f05270 */
[----:B------:R-:W-:Y:S05]  /*2e20*/  @P0 BRA `(.L_x_57) ;  /* 0x0000000400080947 */ /* 0x000fea0003800000 */
[----:B------:R-:W-:Y:S02]  /*2e30*/  UISETP.NE.U32.AND UP0, UPT, UR5, 0x1, UPT ;  /* 0x000000010500788c */ /* 0x000fe4000bf05070 */
[----:B------:R-:W-:-:S07]  /*2e40*/  UIADD3 UR8, UPT, UPT, UR6, 0x8, URZ ;  /* 0x0000000806087890 */ /* 0x000fce000fffe0ff */
[----:B------:R-:W-:Y:S05]  /*2e50*/  BRA.U !UP0, `(.L_x_58) ;  /* 0x00000001089c7547 */ /* 0x000fea000b800000 */
[----:B------:R-:W-:Y:S01]  /*2e60*/  ELECT P0, URZ, PT ;  /* 0x0000000000ff782f */ /* 0x000fe20003800000 */
[----:B------:R-:W-:-:S12]  /*2e70*/  BSSY B0, `(.L_x_58) ;  /* 0x0000025000007945 */ /* 0x000fd80003800000 */
[----:B------:R-:W-:Y:S05]  /*2e80*/  @!P0 BRA `(.L_x_59) ;  /* 0x00000000008c8947 */ /* 0x000fea0003800000 */
[----:B------:R-:W-:-:S05]  /*2e90*/  UMOV UR7, 0x10 ;  /* 0x0000001000077882 */ /* 0x000fca0000000000 */
[----:B------:R-:W-:Y:S04]  /*2ea0*/  DEPBAR.LE SB1, 0x36 ;  /* 0x00009d800000791a */ /* 0x000fe80000000000 */
[----:B------:R-:W1:Y:S02]  /*2eb0*/  UTCATOMSWS.2CTA.FIND_AND_SET.ALIGN UP1, UR7, UR7 ;  /* 0x00000007000775e3 */ /* 0x000e640008220800 */
[----:B-1----:R-:W-:Y:S01]  /*2ec0*/  MOV R11, UR7 ;  /* 0x00000007000b7c02 */ /* 0x002fe20008000f00 */
[----:B------:R-:W-:Y:S06]  /*2ed0*/  BRA.U UP1, `(.L_x_60) ;  /* 0x0000000101187547 */ /* 0x000fec000b800000 */
.L_x_61:
[----:B------:R-:W-:Y:S05]  /*2ee0*/  NANOSLEEP 0x64 ;  /* 0x000000640000795d */ /* 0x000fea0003800000 */
[----:B------:R-:W-:-:S05]  /*2ef0*/  UMOV UR7, 0x10 ;  /* 0x0000001000077882 */ /* 0x000fca0000000000 */
[----:B------:R-:W-:Y:S04]  /*2f00*/  DEPBAR.LE SB1, 0x36 ;  /* 0x00009d800000791a */ /* 0x000fe80000000000 */
[----:B------:R-:W1:Y:S02]  /*2f10*/  UTCATOMSWS.2CTA.FIND_AND_SET.ALIGN UP1, UR7, UR7 ;  /* 0x00000007000775e3 */ /* 0x000e640008220800 */
[----:B-1----:R-:W-:Y:S01]  /*2f20*/  MOV R11, UR7 ;  /* 0x00000007000b7c02 */ /* 0x002fe20008000f00 */
[----:B------:R-:W-:Y:S05]  /*2f30*/  BRA.U !UP1, `(.L_x_61) ;  /* 0xfffffffd09e87547 */ /* 0x000fea000b83ffff */
.L_x_60:
[----:B------:R-:W1:Y:S01]  /*2f40*/  LDS R5, [UR6+0x10] ;  /* 0x00001006ff057984 */ /* 0x000e620008000800 */
[----:B------:R-:W-:Y:S01]  /*2f50*/  IMAD.U32 R3, RZ, RZ, UR37 ;  /* 0x00000025ff037e24 */ /* 0x000fe2000f8e00ff */
[----:B------:R-:W-:-:S03]  /*2f60*/  MOV R2, UR4 ;  /* 0x0000000400027c02 */ /* 0x000fc60008000f00 */
[----:B------:R-:W-:Y:S01]  /*2f70*/  VIADD R3, R3, 0x130 ;  /* 0x0000013003037836 */ /* 0x000fe20000000000 */
[----:B-1----:R-:W-:-:S04]  /*2f80*/  SHF.L.U32 R5, R5, 0x1f, RZ ;  /* 0x0000001f05057819 */ /* 0x002fc800000006ff */
[----:B------:R-:W1:Y:S02]  /*2f90*/  SYNCS.PHASECHK.TRANS64.TRYWAIT P0, [UR6+0x8], R5 ;  /* 0x00000805ff0075a7 */ /* 0x000e640008001106 */
[----:B-1----:R-:W-:Y:S05]  /*2fa0*/  @P0 BRA `(.L_x_62) ;  /* 0x0000000000080947 */ /* 0x002fea0003800000 */
[----:B------:R-:W1:Y:S02]  /*2fb0*/  SYNCS.PHASECHK.TRANS64.TRYWAIT P0, [UR6+0x8], R5 ;  /* 0x00000805ff0075a7 */ /* 0x000e640008001106 */
[----:B-1----:R-:W-:Y:S05]  /*2fc0*/  @!P0 BRA `(.L_x_63) ;  /* 0x000000ac00e08947 */ /* 0x002fea0003800000 */
.L_x_62:
[----:B-1----:R-:W-:Y:S01]  /*2fd0*/  HFMA2 R4, -RZ, RZ, 0, 5.9604644775390625e-08 ;  /* 0x00000001ff047431 */ /* 0x002fe200000001ff */
[----:B------:R-:W-:Y:S01]  /*2fe0*/  UPRMT UR7, UR4, 0x654, UR8 ;  /* 0x0000065404077896 */ /* 0x000fe20008000008 */
[----:B------:R-:W-:Y:S01]  /*2ff0*/  IMAD.MOV.U32 R6, RZ, RZ, 0xffff ;  /* 0x0000ffffff067424 */ /* 0x000fe200078e00ff */
[----:B------:R-:W-:Y:S01]  /*3000*/  PRMT R2, R2, 0x654, R3 ;  /* 0x0000065402027816 */ /* 0x000fe20000000003 */
[----:B------:R-:W-:Y:S02]  /*3010*/  IMAD.MOV.U32 R5, RZ, RZ, 0x4 ;  /* 0x00000004ff057424 */ /* 0x000fe400078e00ff */
[----:B------:R-:W-:Y:S01]  /*3020*/  IMAD.SHL.U32 R9, R11, 0x20, RZ ;  /* 0x000000200b097824 */ /* 0x000fe200078e00ff */
[----:B------:R-:W-:Y:S02]  /*3030*/  MOV R3, UR7 ;  /* 0x0000000700037c02 */ /* 0x000fe40008000f00 */
[-C--:B------:R-:W-:Y:S01]  /*3040*/  SHF.L.U32 R7, R6, R11.reuse, RZ ;  /* 0x0000000b06077219 */ /* 0x080fe200000006ff */
[----:B------:R1:W-:Y:S01]  /*3050*/  SYNCS.ARRIVE.TRANS64.RED RZ, [UR7], R5 ;  /* 0x00000005ffff79a7 */ /* 0x0003e20008000407 */
[----:B------:R-:W-:Y:S01]  /*3060*/  SHF.L.U32 R6, R4, R11, RZ ;  /* 0x0000000b04067219 */ /* 0x000fe200000006ff */
[----:B------:R1:W-:Y:S04]  /*3070*/  STS [UR37+0x130], R9 ;  /* 0x00013009ff007988 */ /* 0x0003e80008000825 */
[----:B------:R1:W-:Y:S04]  /*3080*/  STAS [R2.64], R11 ;  /* 0x0000000b02007dbd */ /* 0x0003e8000c0008ff */
[----:B------:R1:W-:Y:S04]  /*3090*/  ATOMS.OR RZ, [UR6+0x14], R7 ;  /* 0x00001407ffff798c */ /* 0x0003e8000b000006 */
[----:B------:R1:W-:Y:S04]  /*30a0*/  ATOMS.OR RZ, [UR6+0x18], R6 ;  /* 0x00001806ffff798c */ /* 0x0003e8000b000006 */
[----:B------:R1:W-:Y:S02]  /*30b0*/  ATOMS.XOR RZ, [UR6+0x10], R4 ;  /* 0x00001004ffff798c */ /* 0x0003e4000b800006 */
.L_x_59:
[----:B------:R-:W-:Y:S05]  /*30c0*/  BSYNC B0 ;  /* 0x0000000000007941 */ /* 0x000fea0003800000 */
.L_x_58:
[----:B------:R-:W-:Y:S05]  /*30d0*/  BRA.U UP0, `(.L_x_64) ;  /* 0x00000001006c7547 */ /* 0x000fea000b800000 */
[----:B------:R-:W-:-:S03]  /*30e0*/  UMOV UR7, 0xffffffff ;  /* 0xffffffff00077882 */ /* 0x000fc60000000000 */
[----:B------:R-:W-:Y:S05]  /*30f0*/  BRA.DIV UR7, `(.L_x_65) ;  /* 0x000000ae07ac7947 */ /* 0x000fea000b800000 */
[----:B------:R-:W-:-:S13]  /*3100*/  ELECT P6, URZ, PT ;  /* 0x0000000000ff782f */ /* 0x000fda00038c0000 */
.L_x_343:
[----:B------:R-:W-:Y:S05]  /*3110*/  @!P6 BRA `(.L_x_64) ;  /* 0x00000000005ce947 */ /* 0x000fea0003800000 */
[----:B-1----:R-:W1:Y:S02]  /*3120*/  LDS R3, [UR6+0x10] ;  /* 0x00001006ff037984 */ /* 0x002e640008000800 */
[----:B-1----:R-:W-:-:S04]  /*3130*/  SHF.L.U32 R3, R3, 0x1f, RZ ;  /* 0x0000001f03037819 */ /* 0x002fc800000006ff */
[----:B------:R-:W1:Y:S02]  /*3140*/  SYNCS.PHASECHK.TRANS64.TRYWAIT P0, [UR6+0x8], R3 ;  /* 0x00000803ff0075a7 */ /* 0x000e640008001106 */
[----:B-1----:R-:W-:Y:S05]  /*3150*/  @P0 BRA `(.L_x_66) ;  /* 0x0000000000080947 */ /* 0x002fea0003800000 */
[----:B------:R-:W1:Y:S02]  /*3160*/  SYNCS.PHASECHK.TRANS64.TRYWAIT P0, [UR6+0x8], R3 ;  /* 0x00000803ff0075a7 */ /* 0x000e640008001106 */
[----:B-1----:R-:W-:Y:S05]  /*3170*/  @!P0 BRA `(.L_x_67) ;  /* 0x000000ac00ac8947 */ /* 0x002fea0003800000 */
.L_x_66:
[----:B------:R-:W2:Y:S01]  /*3180*/  LDS R5, [UR37+0x130] ;  /* 0x00013025ff057984 */ /* 0x000ea20008000800 */
[----:B-1----:R-:W-:Y:S02]  /*3190*/  HFMA2 R2, -RZ, RZ, 0, 5.9604644775390625e-08 ;  /* 0x00000001ff027431 */ /* 0x002fe400000001ff */
[----:B------:R-:W-:Y:S01]  /*31a0*/  IMAD.MOV.U32 R3, RZ, RZ, 0xffff ;  /* 0x0000ffffff037424 */ /* 0x000fe200078e00ff */
[----:B------:R-:W-:Y:S01]  /*31b0*/  UPRMT UR7, UR4, 0x654, UR8 ;  /* 0x0000065404077896 */ /* 0x000fe20008000008 */
[----:B--2---:R-:W-:-:S03]  /*31c0*/  IMAD.SHL.U32 R4, R5, 0x20, RZ ;  /* 0x0000002005047824 */ /* 0x004fc600078e00ff */
[-C--:B------:R-:W-:Y:S02]  /*31d0*/  SHF.L.U32 R3, R3, R5.reuse, RZ ;  /* 0x0000000503037219 */ /* 0x080fe400000006ff */
[----:B------:R-:W-:Y:S01]  /*31e0*/  SHF.L.U32 R5, R2, R5, RZ ;  /* 0x0000000502057219 */ /* 0x000fe200000006ff */
[----:B------:R2:W-:Y:S04]  /*31f0*/  STS [UR37+0x130], R4 ;  /* 0x00013004ff007988 */ /* 0x0005e80008000825 */
[----:B------:R2:W-:Y:S04]  /*3200*/  ATOMS.OR RZ, [UR6+0x14], R3 ;  /* 0x00001403ffff798c */ /* 0x0005e8000b000006 */
[----:B------:R2:W-:Y:S01]  /*3210*/  ATOMS.OR RZ, [UR6+0x18], R5 ;  /* 0x00001805ffff798c */ /* 0x0005e2000b000006 */
[----:B------:R-:W-:Y:S03]  /*3220*/  SYNCS.ARRIVE.TRANS64.RED.A1T0 RZ, [UR7], RZ ;  /* 0x000000ffffff79a7 */ /* 0x000fe60008100407 */
[----:B------:R2:W-:Y:S01]  /*3230*/  ATOMS.XOR RZ, [UR6+0x10], R2 ;  /* 0x00001002ffff798c */ /* 0x0005e2000b800006 */
[----:B------:R-:W-:Y:S05]  /*3240*/  BRA `(.L_x_64) ;  /* 0x0000000000107947 */ /* 0x000fea0003800000 */
.L_x_57:
[----:B------:R-:W-:-:S05]  /*3250*/  MOV R2, 0xffffffff ;  /* 0xffffffff00027802 */ /* 0x000fca0000000f00 */
[----:B------:R1:W-:Y:S02]  /*3260*/  STS [UR37+0x130], R2 ;  /* 0x00013002ff007988 */ /* 0x0003e40008000825 */
[----:B-1----:R-:W-:Y:S02]  /*3270*/  MOV R2, 0x3290 ;  /* 0x0000329000027802 */ /* 0x002fe40000000f00 */
[----:B-----5:R-:W-:Y:S05]  /*3280*/  CALL.REL.NOINC `($__internal_1_$__cuda_sm10x_tcgen05_guardrail_trap_phase_invalid_during_alloc) ;  /* 0x000000b400107944 */ /* 0x020fea0003c00000 */
.L_x_64:
[----:B------:R-:W-:Y:S05]  /*3290*/  WARPSYNC.ALL ;  /* 0x0000000000007948 */ /* 0x000fea0003800000 */
[----:B------:R-:W3:Y:S01]  /*32a0*/  S2UR UR7, SR_CgaCtaId ;  /* 0x00000000000779c3 */ /* 0x000ee20000008800 */
[----:B------:R-:W-:Y:S01]  /*32b0*/  UMOV UR6, 0x400 ;  /* 0x0000040000067882 */ /* 0x000fe20000000000 */
[----:B------:R-:W-:-:S06]  /*32c0*/  NOP ;  /* 0x0000000000007918 */ /* 0x000fcc0000000000 */
[----:B------:R-:W-:Y:S06]  /*32d0*/  BAR.ARV 0x6, 0xa0 ;  /* 0x0182800000007b1d */ /* 0x000fec0000002000 */
[----:B------:R-:W4:Y:S01]  /*32e0*/  LDCU UR8, c[0x0][0x38c] ;  /* 0x00007180ff0877ac */ /* 0x000f220008000800 */
[----:B------:R-:W-:Y:S01]  /*32f0*/  LOP3.LUT R0, R0, 0xffff, RZ, 0xc0, !PT ;  /* 0x0000ffff00007812 */ /* 0x000fe200078ec0ff */
[----:B-1----:R-:W-:Y:S01]  /*3300*/  IMAD.MOV.U32 R9, RZ, RZ, 0x1 ;  /* 0x00000001ff097424 */ /* 0x002fe200078e00ff */
[----:B------:R-:W-:Y:S01]  /*3310*/  LOP3.LUT R8, R8, 0xffff, RZ, 0xc0, !PT ;  /* 0x0000ffff08087812 */ /* 0x000fe200078ec0ff */
[----:B------:R-:W-:Y:S01]  /*3320*/  UMOV UR19, URZ ;  /* 0x000000ff00137c82 */ /* 0x000fe20008000000 */
[----:B------:R-:W-:Y:S01]  /*3330*/  R2UR UR11, R0 ;  /* 0x00000000000b72ca */ /* 0x000fe200000e0000 */
[----:B------:R-:W-:Y:S01]  /*3340*/  UMOV UR18, URZ ;  /* 0x000000ff00127c82 */ /* 0x000fe20008000000 */
[----:B------:R-:W-:Y:S01]  /*3350*/  R2UR UR12, R8 ;  /* 0x00000000080c72ca */ /* 0x000fe200000e0000 */
[----:B------:R-:W-:Y:S01]  /*3360*/  IMAD.MOV.U32 R8, RZ, RZ, RZ ;  /* 0x000000ffff087224 */ /* 0x000fe200078e00ff */
[----:B------:R-:W-:Y:S01]  /*3370*/  UMOV UR17, URZ ;  /* 0x000000ff00117c82 */ /* 0x000fe20008000000 */
[----:B---3--:R-:W-:-:S02]  /*3380*/  ULEA UR7, UR7, UR6, 0x18 ;  /* 0x0000000607077291 */ /* 0x008fc4000f8ec0ff */
[----:B------:R-:W-:Y:S02]  /*3390*/  UISETP.NE.AND UP2, UPT, UR5, URZ, UPT ;  /* 0x000000ff0500728c */ /* 0x000fe4000bf45270 */
[----:B------:R-:W-:Y:S02]  /*33a0*/  UIADD3 UR13, UPT, UPT, UR7, 0x10800, URZ ;  /* 0x00010800070d7890 */ /* 0x000fe4000fffe0ff */
[----:B------:R-:W-:Y:S02]  /*33b0*/  UIADD3 UR14, UPT, UPT, UR7, 0x24800, URZ ;  /* 0x00024800070e7890 */ /* 0x000fe4000fffe0ff */
[----:B----4-:R-:W-:Y:S01]  /*33c0*/  UIADD3 UR8, UPT, UPT, UR8, 0x3f, URZ ;  /* 0x0000003f08087890 */ /* 0x010fe2000fffe0ff */
[----:B--2---:R-:W1:Y:S01]  /*33d0*/  LDS R2, [UR7+0x130] ;  /* 0x00013007ff027984 */ /* 0x004e620008000800 */
[----:B------:R-:W-:Y:S02]  /*33e0*/  USHF.R.U32.HI UR13, URZ, 0x4, UR13 ;  /* 0x00000004ff0d7899 */ /* 0x000fe4000801160d */
[----:B------:R-:W-:-:S02]  /*33f0*/  USHF.R.S32.HI UR6, URZ, 0x1f, UR8 ;  /* 0x0000001fff067899 */ /* 0x000fc40008011408 */
[----:B------:R-:W-:Y:S02]  /*3400*/  USHF.R.U32.HI UR14, URZ, 0x4, UR14 ;  /* 0x00000004ff0e7899 */ /* 0x000fe4000801160e */
[----:B------:R-:W-:Y:S02]  /*3410*/  ULEA.HI UR6, UR6, UR8, URZ, 0x6 ;  /* 0x0000000806067291 */ /* 0x000fe4000f8f30ff */
[----:B------:R-:W-:Y:S02]  /*3420*/  ULOP3.LUT UR13, UR13, 0x3fff, URZ, 0xc0, !UPT ;  /* 0x00003fff0d0d7892 */ /* 0x000fe4000f8ec0ff */
[----:B------:R-:W-:Y:S02]  /*3430*/  USHF.R.S32.HI UR6, URZ, 0x6, UR6 ;  /* 0x00000006ff067899 */ /* 0x000fe40008011406 */
[----:B------:R-:W-:Y:S02]  /*3440*/  ULOP3.LUT UR14, UR14, 0x3fff, URZ, 0xc0, !UPT ;  /* 0x00003fff0e0e7892 */ /* 0x000fe4000f8ec0ff */
[----:B------:R-:W-:Y:S01]  /*3450*/  UISETP.LT.AND UP0, UPT, UR6, 0x1, UPT ;  /* 0x000000010600788c */ /* 0x000fe2000bf01270 */
[----:B------:R-:W-:Y:S01]  /*3460*/  UMOV UR28, 0x0 ;  /* 0x00000000001c7882 */ /* 0x000fe20000000000 */
[----:B------:R-:W-:Y:S01]  /*3470*/  UMOV UR29, 0x10400010 ;  /* 0x10400010001d7882 */ /* 0x000fe20000000000 */
[----:B------:R-:W-:-:S02]  /*3480*/  ULOP3.LUT UR13, UR13, 0x10000, URZ, 0xfc, !UPT ;  /* 0x000100000d0d7892 */ /* 0x000fc4000f8efcff */
[----:B------:R-:W-:Y:S02]  /*3490*/  ULOP3.LUT UR14, UR14, 0x10000, URZ, 0xfc, !UPT ;  /* 0x000100000e0e7892 */ /* 0x000fe4000f8efcff */
[----:B------:R-:W-:Y:S01]  /*34a0*/  USEL UR20, UR6, 0x1, !UP0 ;  /* 0x0000000106147887 */ /* 0x000fe2000c000000 */
[----:B------:R-:W-:Y:S01]  /*34b0*/  UMOV UR26, 0x0 ;  /* 0x00000000001a7882 */ /* 0x000fe20000000000 */
[----:B------:R-:W-:Y:S01]  /*34c0*/  UMOV UR27, 0x10400010 ;  /* 0x10400010001b7882 */ /* 0x000fe20000000000 */
[----:B------:R-:W-:Y:S01]  /*34d0*/  UMOV UR24, 0x0 ;  /* 0x0000000000187882 */ /* 0x000fe20000000000 */
[----:B------:R-:W-:Y:S01]  /*34e0*/  UMOV UR25, 0x10400010 ;  /* 0x1040001000197882 */ /* 0x000fe20000000000 */
[----:B------:R-:W-:Y:S01]  /*34f0*/  UMOV UR22, 0x0 ;  /* 0x0000000000167882 */ /* 0x000fe20000000000 */
[----:B------:R-:W-:Y:S01]  /*3500*/  UMOV UR23, 0x10400010 ;  /* 0x1040001000177882 */ /* 0x000fe20000000000 */
[----:B-1----:R-:W-:Y:S02]  /*3510*/  R2UR UR21, R2 ;  /* 0x00000000021572ca */ /* 0x002fe400000e0000 */
[----:B------:R-:W-:-:S13]  /*3520*/  CS2R R2, SRZ ;  /* 0x0000000000027805 */ /* 0x000fda000001ff00 */
.L_x_75:
[C---:B------:R-:W-:Y:S02]  /*3530*/  LEA R0, R8.reuse, UR7, 0x3 ;  /* 0x0000000708007c11 */ /* 0x040fe4000f8e18ff */
[----:B------:R-:W-:Y:S02]  /*3540*/  SHF.L.U32 R5, R3, 0x1f, RZ ;  /* 0x0000001f03057819 */ /* 0x000fe400000006ff */
[----:B------:R-:W-:Y:S02]  /*3550*/  LEA R4, R8, UR7, 0x4 ;  /* 0x0000000708047c11 */ /* 0x000fe4000f8e20ff */
[----:B------:R-:W1:Y:S02]  /*3560*/  SYNCS.PHASECHK.TRANS64.TRYWAIT P0, [R0+URZ+0xa0], R5 ;  /* 0x0000a005000075a7 */ /* 0x000e6400080011ff */
[----:B-1-34-:R-:W-:Y:S05]  /*3570*/  @!P0 BRA `(.L_x_68) ;  /* 0x000000a800c48947 */ /* 0x01afea0003800000 */
.L_x_344:
[----:B-1----:R-:W1:Y:S01]  /*3580*/  LDS.128 R4, [R4+0x110] ;  /* 0x0001100004047984 */ /* 0x002e620000000c00 */
[----:B------:R-:W-:Y:S02]  /*3590*/  VIADD R0, R0, 0xb0 ;  /* 0x000000b000007836 */ /* 0x000fe40000000000 */
[----:B------:R-:W-:Y:S01]  /*35a0*/  VIADD R8, R8, 0x1 ;  /* 0x0000000108087836 */ /* 0x000fe20000000000 */
[----:B------:R-:W-:Y:S01]  /*35b0*/  @!PT LDS RZ, [RZ] ;  /* 0x00000000fffff984 */ /* 0x000fe20000000800 */
[----:B------:R-:W-:Y:S01]  /*35c0*/  @!PT LDS RZ, [RZ] ;  /* 0x00000000fffff984 */ /* 0x000fe20000000800 */
[----:B------:R-:W-:Y:S01]  /*35d0*/  @!PT LDS RZ, [RZ] ;  /* 0x00000000fffff984 */ /* 0x000fe20000000800 */
[----:B------:R-:W-:Y:S01]  /*35e0*/  @!PT LDS RZ, [RZ] ;  /* 0x00000000fffff984 */ /* 0x000fe20000000800 */
[----:B------:R2:W-:Y:S06]  /*35f0*/  MEMBAR.ALL.CTA ;  /* 0x0000000000007992 */ /* 0x0005ec0000008000 */
[----:B--2---:R-:W2:Y:S01]  /*3600*/  FENCE.VIEW.ASYNC.S ;  /* 0x00000000000073c6 */ /* 0x004ea20000000000 */
[----:B------:R-:W-:-:S04]  /*3610*/  PRMT R0, RZ, 0x654, R0 ;  /* 0x00000654ff007816 */ /* 0x000fc80000000000 */
[----:B--2---:R2:W-:Y:S01]  /*3620*/  SYNCS.ARRIVE.TRANS64.RED.A1T0 RZ, [R0+URZ], RZ ;  /* 0x000000ff00ff79a7 */ /* 0x0045e200081004ff */
[----:B-1----:R-:W-:Y:S01]  /*3630*/  LOP3.LUT P1, RZ, R6, 0x1, RZ, 0xc0, !PT ;  /* 0x0000000106ff7812 */ /* 0x002fe2000782c0ff */
[----:B--2---:R-:W-:-:S12]  /*3640*/  BRA.U UP2, `(.L_x_69) ;  /* 0x0000000502087547 */ /* 0x004fd8000b800000 */
[----:B------:R-:W1:Y:S01]  /*3650*/  LDCU UR8, c[0x0][0x38c] ;  /* 0x00007180ff0877ac */ /* 0x000e620008000800 */
[----:B------:R-:W-:Y:S02]  /*3660*/  PLOP3.LUT P2, PT, PT, PT, PT, 0x80, 0x8 ;  /* 0x000000000008781c */ /* 0x000fe40003f4f070 */
[----:B------:R-:W-:Y:S01]  /*3670*/  SHF.L.U32 R5, R9, 0x1f, RZ ;  /* 0x0000001f09057819 */ /* 0x000fe200000006ff */
[----:B------:R-:W-:Y:S02]  /*3680*/  ULEA UR9, UR19, UR7, 0x3 ;  /* 0x0000000713097291 */ /* 0x000fe4000f8e18ff */
[----:B------:R-:W-:Y:S02]  /*3690*/  ULEA UR10, UR19, UR21, 0x8 ;  /* 0x00000015130a7291 */ /* 0x000fe4000f8e40ff */
[----:B-1----:R-:W-:-:S06]  /*36a0*/  UISETP.GE.AND UP0, UPT, UR8, 0x1, UPT ;  /* 0x000000010800788c */ /* 0x002fcc000bf06270 */
[----:B------:R-:W-:-:S05]  /*36b0*/  PLOP3.LUT P0, PT, PT, PT, UP0, 0x80, 0x8 ;  /* 0x000000000008781c */ /* 0x000fca0003f0f008 */
[----:B------:R-:W-:-:S08]  /*36c0*/  @UP0 ULEA UR8, UR18, UR7, 0x3 ;  /* 0x0000000712080291 */ /* 0x000fd0000f8e18ff */
[----:B------:R-:W-:-:S04]  /*36d0*/  @P0 SHF.L.U32 R0, R2, 0x1f, RZ ;  /* 0x0000001f02000819 */ /* 0x000fc800000006ff */
[----:B------:R1:W2:Y:S01]  /*36e0*/  @P0 SYNCS.PHASECHK.TRANS64.TRYWAIT P2, [UR8], R0 ;  /* 0x00000000ff0005a7 */ /* 0x0002a20008041108 */
[----:B------:R-:W3:Y:S02]  /*36f0*/  SYNCS.PHASECHK.TRANS64.TRYWAIT P0, [UR9+0xd0], R5 ;  /* 0x0000d005ff0075a7 */ /* 0x000ee40008001109 */
[----:B-123--:R-:W-:Y:S05]  /*3700*/  @!P0 BRA `(.L_x_70) ;  /* 0x000000a800748947 */ /* 0x00efea0003800000 */
.L_x_346:
[----:B------:R-:W-:Y:S01]  /*3710*/  UMOV UR16, UR17 ;  /* 0x0000001100107c82 */ /* 0x000fe20008000000 */
[----:B------:R-:W-:Y:S05]  /*3720*/  BRA.U !UP0, `(.L_x_71) ;  /* 0x0000000108c07547 */ /* 0x000fea000b800000 */
[----:B------:R-:W-:Y:S02]  /*3730*/  UIADD3 UR16, UPT, UPT, UR20, UR17, URZ ;  /* 0x0000001114107290 */ /* 0x000fe4000fffe0ff */
[----:B------:R-:W-:Y:S01]  /*3740*/  UPLOP3.LUT UP3, UPT, UPT, UPT, UPT, 0x40, 0x4 ;  /* 0x000000000004789c */ /* 0x000fe20003f6e870 */
[----:B------:R-:W-:Y:S01]  /*3750*/  UMOV UR15, UR6 ;  /* 0x00000006000f7c82 */ /* 0x000fe20008000000 */
[----:B------:R-:W-:-:S09]  /*3760*/  UMOV UR46, UR18 ;  /* 0x00000012002e7c82 */ /* 0x000fd20008000000 */
.L_x_74:
[----:B--2---:R-:W-:Y:S01]  /*3770*/  ULEA UR8, UR46, UR7, 0x3 ;  /* 0x000000072e087291 */ /* 0x004fe2000f8e18ff */
[----:B---3--:R-:W-:Y:S11]  /*3780*/  @P2 BRA `(.L_x_72) ;  /* 0x00000000000c2947 */ /* 0x008ff60003800000 */
[----:B-1----:R-:W-:Y:S04]  /*3790*/  SHF.L.U32 R5, R2, 0x1f, RZ ;  /* 0x0000001f02057819 */ /* 0x002fe800000006ff */
[----:B------:R-:W1:Y:S02]  /*37a0*/  SYNCS.PHASECHK.TRANS64.TRYWAIT P0, [UR8], R5 ;  /* 0x00000005ff0075a7 */ /* 0x000e640008001108 */
[----:B-1----:R-:W-:Y:S05]  /*37b0*/  @!P0 BRA `(.L_x_73) ;  /* 0x000000a800608947 */ /* 0x002fea0003800000 */
.L_x_72:
[----:B------:R-:W-:Y:S01]  /*37c0*/  UISETP.NE.AND UP0, UPT, UR15, 0x1, UPT ;  /* 0x000000010f00788c */ /* 0x000fe2000bf05270 */
[----:B------:R-:W-:Y:S01]  /*37d0*/  PLOP3.LUT P2, PT, PT, PT, PT, 0x80, 0x8 ;  /* 0x000000000008781c */ /* 0x000fe20003f4f070 */
[----:B------:R-:W-:Y:S02]  /*37e0*/  UIADD3 UR18, UPT, UPT, UR46, 0x1, URZ ;  /* 0x000000012e127890 */ /* 0x000fe4000fffe0ff */
[----:B------:R-:W-:Y:S02]  /*37f0*/  ULEA UR32, UR46, UR14, 0xa ;  /* 0x0000000e2e207291 */ /* 0x000fe4000f8e50ff */
[----:B------:R-:W-:Y:S01]  /*3800*/  UISETP.NE.AND UP1, UPT, UR18, 0x5, UPT ;  /* 0x000000051200788c */ /* 0x000fe2000bf25270 */
[----:B------:R-:W-:Y:S01]  /*3810*/  PLOP3.LUT P0, PT, PT, PT, UP0, 0x80, 0x8 ;  /* 0x000000000008781c */ /* 0x000fe20003f0f008 */
[----:B------:R-:W-:Y:S02]  /*3820*/  UIADD3 UR44, UPT, UPT, UR32, 0x2, URZ ;  /* 0x00000002202c7890 */ /* 0x000fe4000fffe0ff */
[----:B------:R-:W-:Y:S02]  /*3830*/  USEL UR31, URZ, 0x1, UP1 ;  /* 0x00000001ff1f7887 */ /* 0x000fe40008800000 */
[----:B------:R-:W-:Y:S02]  /*3840*/  USEL UR18, UR18, URZ, UP1 ;  /* 0x000000ff12127287 */ /* 0x000fe40008800000 */
[----:B------:R-:W-:Y:S02]  /*3850*/  UIADD3 UR40, UPT, UPT, UR32, 0x4, URZ ;  /* 0x0000000420287890 */ /* 0x000fe4000fffe0ff */
[----:B------:R-:W-:Y:S01]  /*3860*/  @UP0 ULEA UR30, UR18, UR7, 0x3 ;  /* 0x00000007121e0291 */ /* 0x000fe2000f8e18ff */
[----:B------:R-:W-:Y:S01]  /*3870*/  LOP3.LUT R2, R2, UR31, RZ, 0x3c, !PT ;  /* 0x0000001f02027c12 */ /* 0x000fe2000f8e3cff */
[----:B------:R-:W-:Y:S02]  /*3880*/  UIADD3 UR36, UPT, UPT, UR32, 0x6, URZ ;  /* 0x0000000620247890 */ /* 0x000fe4000fffe0ff */
[----:B------:R-:W-:Y:S01]  /*3890*/  UIADD3 UR8, UPT, UPT, UR8, 0x28, URZ ;  /* 0x0000002808087890 */ /* 0x000fe2000fffe0ff */
[----:B-1----:R-:W-:Y:S01]  /*38a0*/  @P0 SHF.L.U32 R0, R2, 0x1f, RZ ;  /* 0x0000001f02000819 */ /* 0x002fe200000006ff */
[----:B------:R-:W-:Y:S02]  /*38b0*/  UIADD3 UR17, UPT, UPT, UR17, 0x1, URZ ;  /* 0x0000000111117890 */ /* 0x000fe4000fffe0ff */
[----:B------:R-:W-:Y:S01]  /*38c0*/  UIADD3 UR15, UPT, UPT, UR15, -0x1, URZ ;  /* 0xffffffff0f0f7890 */ /* 0x000fe2000fffe0ff */
[----:B------:R2:W3:Y:S01]  /*38d0*/  @P0 SYNCS.PHASECHK.TRANS64.TRYWAIT P2, [UR30], R0 ;  /* 0x00000000ff0005a7 */ /* 0x0004e2000804111e */
[----:B------:R-:W-:Y:S02]  /*38e0*/  ULEA UR30, UR46, UR13, 0xa ;  /* 0x0000000d2e1e7291 */ /* 0x000fe4000f8e50ff */
[----:B------:R-:W-:Y:S02]  /*38f0*/  UISETP.NE.AND UP0, UPT, UR17, UR16, UPT ;  /* 0x000000101100728c */ /* 0x000fe4000bf05270 */
[----:B------:R-:W-:Y:S02]  /*3900*/  UIADD3 UR42, UPT, UPT, UR30, 0x2, URZ ;  /* 0x000000021e2a7890 */ /* 0x000fe4000fffe0ff */
[----:B------:R-:W-:Y:S02]  /*3910*/  UIADD3 UR38, UPT, UPT, UR30, 0x4, URZ ;  /* 0x000000041e267890 */ /* 0x000fe4000fffe0ff */
[----:B------:R-:W-:Y:S01]  /*3920*/  UIADD3 UR34, UPT, UPT, UR30, 0x6, URZ ;  /* 0x000000061e227890 */ /* 0x000fe2000fffe0ff */
[----:B------:R-:W-:Y:S01]  /*3930*/  UMOV UR33, 0x40004040 ;  /* 0x4000404000217882 */ /* 0x000fe20000000000 */
[----:B------:R-:W-:Y:S01]  /*3940*/  UMOV UR31, 0x40004040 ;  /* 0x40004040001f7882 */ /* 0x000fe20000000000 */
[----:B------:R-:W-:Y:S01]  /*3950*/  UMOV UR45, 0x40004040 ;  /* 0x40004040002d7882 */ /* 0x000fe20000000000 */
[----:B------:R2:W-:Y:S01]  /*3960*/  UTCHMMA.2CTA gdesc[UR30], gdesc[UR32], tmem[UR10], tmem[UR28], idesc[UR29], UP3 ;  /* 0x00ff1c201e0075ea */ /* 0x0005e20009a0000a */
[----:B------:R-:W-:Y:S01]  /*3970*/  UPLOP3.LUT UP3, UPT, UPT, UPT, UPT, 0x80, 0x8 ;  /* 0x000000000008789c */ /* 0x000fe20003f6f070 */
[----:B------:R-:W-:Y:S01]  /*3980*/  UMOV UR43, 0x40004040 ;  /* 0x40004040002b7882 */ /* 0x000fe20000000000 */
[----:B------:R-:W-:Y:S01]  /*3990*/  UMOV UR41, 0x40004040 ;  /* 0x4000404000297882 */ /* 0x000fe20000000000 */
[----:B------:R2:W-:Y:S01]  /*39a0*/  UTCHMMA.2CTA gdesc[UR42], gdesc[UR44], tmem[UR10], tmem[UR26], idesc[UR27], UPT ;  /* 0x00ff1a2c2a0075ea */ /* 0x0005e2000ba0000a */
[----:B------:R-:W-:Y:S01]  /*39b0*/  UMOV UR39, 0x40004040 ;  /* 0x4000404000277882 */ /* 0x000fe20000000000 */
[----:B------:R-:W-:Y:S01]  /*39c0*/  UMOV UR37, 0x40004040 ;  /* 0x4000404000257882 */ /* 0x000fe20000000000 */
[----:B------:R-:W-:Y:S01]  /*39d0*/  UMOV UR35, 0x40004040 ;  /* 0x4000404000237882 */ /* 0x000fe20000000000 */
[----:B------:R2:W-:Y:S01]  /*39e0*/  UTCHMMA.2CTA gdesc[UR38], gdesc[UR40], tmem[UR10], tmem[UR24], idesc[UR25], UPT ;  /* 0x00ff1828260075ea */ /* 0x0005e2000ba0000a */
[----:B------:R2:W-:Y:S01]  /*39f0*/  UTCHMMA.2CTA gdesc[UR34], gdesc[UR36], tmem[UR10], tmem[UR22], idesc[UR23], UPT ;  /* 0x00ff1624220075ea */ /* 0x0005e2000ba0000a */
[----:B------:R2:W-:Y:S01]  /*3a00*/  UTCBAR.2CTA.MULTICAST [UR8], URZ, UR12 ;  /* 0x000000ff080073e9 */ /* 0x0005e2000820080c */
[----:B------:R-:W-:Y:S01]  /*3a10*/  UMOV UR46, UR18 ;  /* 0x00000012002e7c82 */ /* 0x000fe20008000000 */
[----:B------:R-:W-:Y:S05]  /*3a20*/  BRA.U UP0, `(.L_x_74) ;  /* 0xfffffffd00507547 */ /* 0x000fea000b83ffff */
.L_x_71:
[----:B------:R-:W-:Y:S01]  /*3a30*/  UIADD3 UR9, UPT, UPT, UR9, 0xc0, URZ ;  /* 0x000000c009097890 */ /* 0x000fe2000fffe0ff */
[----:B------:R-:W-:-:S08]  /*3a40*/  UMOV UR17, UR16 ;  /* 0x0000001000117c82 */ /* 0x000fd00008000000 */
[----:B------:R4:W-:Y:S01]  /*3a50*/  UTCBAR.2CTA.MULTICAST [UR9], URZ, UR11 ;  /* 0x000000ff090073e9 */ /* 0x0009e2000820080b */
[----:B------:R-:W-:Y:S02]  /*3a60*/  NOP ;  /* 0x0000000000007918 */ /* 0x000fe40000000000 */
.L_x_69:
[----:B------:R-:W-:Y:S01]  /*3a70*/  UIADD3 UR19, UPT, UPT, UR19, 0x1, URZ ;  /* 0x0000000113137890 */ /* 0x000fe2000fffe0ff */
[----:B------:R-:W-:-:S03]  /*3a80*/  ISETP.NE.AND P0, PT, R8, 0x2, PT ;  /* 0x000000020800780c */ /* 0x000fc60003f05270 */
[----:B------:R-:W-:Y:S01]  /*3a90*/  UISETP.NE.AND UP0, UPT, UR19, 0x2, UPT ;  /* 0x000000021300788c */ /* 0x000fe2000bf05270 */
[----:B-12---:R-:W-:Y:S02]  /*3aa0*/  SEL R0, RZ, 0x1, P0 ;  /* 0x00000001ff007807 */ /* 0x006fe40000000000 */
[----:B------:R-:W-:Y:S01]  /*3ab0*/  SEL R8, R8, RZ, P0 ;  /* 0x000000ff08087207 */ /* 0x000fe20000000000 */
[----:B------:R-:W-:Y:S01]  /*3ac0*/  USEL UR8, URZ, 0x1, UP0 ;  /* 0x00000001ff087887 */ /* 0x000fe20008000000 */
[----:B------:R-:W-:Y:S01]  /*3ad0*/  LOP3.LUT R3, R3, R0, RZ, 0x3c, !PT ;  /* 0x0000000003037212 */ /* 0x000fe200078e3cff */
[----:B------:R-:W-:-:S04]  /*3ae0*/  USEL UR19, UR19, URZ, UP0 ;  /* 0x000000ff13137287 */ /* 0x000fc80008000000 */
[----:B------:R-:W-:Y:S01]  /*3af0*/  LOP3.LUT R9, R9, UR8, RZ, 0x3c, !PT ;  /* 0x0000000809097c12 */ /* 0x000fe2000f8e3cff */
[----:B------:R-:W-:Y:S07]  /*3b00*/  @P1 BRA `(.L_x_75) ;  /* 0xfffffff800881947 */ /* 0x000fee000383ffff */
[----:B------:R-:W1:Y:S01]  /*3b10*/  S2UR UR6, SR_CgaCtaId ;  /* 0x00000000000679c3 */ /* 0x000e620000008800 */
[----:B------:R-:W-:Y:S01]  /*3b20*/  ELECT P0, URZ, PT ;  /* 0x0000000000ff782f */ /* 0x000fe20003800000 */
[----:B------:R-:W-:Y:S01]  /*3b30*/  HFMA2 R0, -RZ, RZ, 0, 5.9604644775390625e-08 ;  /* 0x00000001ff007431 */ /* 0x000fe200000001ff */
[----:B------:R-:W-:-:S05]  /*3b40*/  UMOV UR8, 0x40 ;  /* 0x0000004000087882 */ /* 0x000fca0000000000 */
[----:B------:R-:W-:Y:S01]  /*3b50*/  UVIRTCOUNT.DEALLOC.SMPOOL 0x80 ;  /* 0x000000800000784c */ /* 0x000fe20000000000 */
[----:B------:R-:W-:Y:S02]  /*3b60*/  UISETP.NE.AND UP0, UPT, UR5, URZ, UPT ;  /* 0x000000ff0500728c */ /* 0x000fe4000bf05270 */
[----:B-1----:R-:W-:-:S09]  /*3b70*/  ULEA UR6, UR6, UR8, 0x18 ;  /* 0x0000000806067291 */ /* 0x002fd2000f8ec0ff */
[----:B------:R1:W-:Y:S01]  /*3b80*/  @P0 STS.U8 [UR6+0x1c], R0 ;  /* 0x00001c00ff000988 */ /* 0x0003e20008000006 */
[----:B------:R-:W-:Y:S05]  /*3b90*/  BRA.U UP0, `(.L_x_76) ;  /* 0x0000000100587547 */ /* 0x000fea000b800000 */
[----:B------:R-:W-:Y:S01]  /*3ba0*/  UIADD3 UR8, UPT, UPT, UR7, 0xd0, URZ ;  /* 0x000000d007087890 */ /* 0x000fe2000fffe0ff */
[----:B------:R-:W-:-:S03]  /*3bb0*/  SHF.L.U32 R3, R9, 0x1f, RZ ;  /* 0x0000001f09037819 */ /* 0x000fc600000006ff */
[----:B------:R-:W-:-:S09]  /*3bc0*/  ULEA UR5, UR19, UR8, 0x3 ;  /* 0x0000000813057291 */ /* 0x000fd2000f8e18ff */
[----:B------:R-:W2:Y:S02]  /*3bd0*/  SYNCS.PHASECHK.TRANS64.TRYWAIT P0, [UR5], R3 ;  /* 0x00000003ff0075a7 */ /* 0x000ea40008001105 */
[----:B--2---:R-:W-:Y:S05]  /*3be0*/  @!P0 BRA `(.L_x_77) ;  /* 0x000000a4006c8947 */ /* 0x004fea0003800000 */
.L_x_349:
[----:B----4-:R-:W-:-:S04]  /*3bf0*/  UIADD3 UR9, UPT, UPT, UR19, 0x1, URZ ;  /* 0x0000000113097890 */ /* 0x010fc8000fffe0ff */
[----:B------:R-:W-:-:S04]  /*3c00*/  UISETP.NE.AND UP1, UPT, UR9, 0x2, UPT ;  /* 0x000000020900788c */ /* 0x000fc8000bf25270 */
[----:B------:R-:W-:Y:S02]  /*3c10*/  USEL UR5, URZ, 0x1, UP1 ;  /* 0x00000001ff057887 */ /* 0x000fe40008800000 */
[----:B------:R-:W-:-:S04]  /*3c20*/  USEL UR9, UR9, URZ, UP1 ;  /* 0x000000ff09097287 */ /* 0x000fc80008800000 */
[----:B------:R-:W-:Y:S01]  /*3c30*/  ULEA UR9, UR9, UR8, 0x3 ;  /* 0x0000000809097291 */ /* 0x000fe2000f8e18ff */
[----:B-1----:R-:W-:-:S04]  /*3c40*/  LOP3.LUT R3, R9, UR5, RZ, 0x3c, !PT ;  /* 0x0000000509037c12 */ /* 0x002fc8000f8e3cff */
[----:B------:R-:W-:Y:S01]  /*3c50*/  SHF.L.U32 R3, R3, 0x1f, RZ ;  /* 0x0000001f03037819 */ /* 0x000fe200000006ff */
[----:B------:R-:W-:-:S04]  /*3c60*/  IMAD.U32 R0, RZ, RZ, UR9 ;  /* 0x00000009ff007e24 */ /* 0x000fc8000f8e00ff */
[----:B------:R1:W2:Y:S03]  /*3c70*/  SYNCS.PHASECHK.TRANS64.TRYWAIT P0, [R0+URZ], R3 ;  /* 0x00000003000075a7 */ /* 0x0002a600080011ff */
[----:B--2---:R-:W-:Y:S05]  /*3c80*/  @!P0 NANOSLEEP.SYNCS 0x989680 ;  /* 0x009896800000895d */ /* 0x004fea0003900000 */
[----:B------:R-:W2:Y:S02]  /*3c90*/  @!P0 SYNCS.PHASECHK.TRANS64 P0, [R0+URZ], R3 ;  /* 0x00000003000085a7 */ /* 0x000ea400080010ff */
[----:B--2---:R-:W-:Y:S05]  /*3ca0*/  @P0 BRA `(.L_x_78) ;  /* 0x0000000000200947 */ /* 0x004fea0003800000 */
.L_x_79:
[----:B--2---:R2:W4:Y:S02]  /*3cb0*/  SYNCS.PHASECHK.TRANS64.TRYWAIT P0, [R0+URZ], R3 ;  /* 0x00000003000075a7 */ /* 0x00452400080011ff */
[----:B----4-:R-:W-:Y:S05]  /*3cc0*/  @!P0 NANOSLEEP.SYNCS 0x989680 ;  /* 0x009896800000895d */ /* 0x010fea0003900000 */
[----:B------:R-:W4:Y:S02]  /*3cd0*/  @!P0 SYNCS.PHASECHK.TRANS64 P0, [R0+URZ], R3 ;  /* 0x00000003000085a7 */ /* 0x000f2400080010ff */
[----:B----4-:R-:W-:Y:S05]  /*3ce0*/  @!P0 BRA `(.L_x_79) ;  /* 0xfffffffc00f08947 */ /* 0x010fea000383ffff */
[----:B------:R-:W-:Y:S05]  /*3cf0*/  BRA `(.L_x_78) ;  /* 0x00000000000c7947 */ /* 0x000fea0003800000 */
.L_x_76:
[----:B------:R-:W-:-:S04]  /*3d00*/  UIADD3 UR5, UPT, UPT, UR7, 0x100, URZ ;  /* 0x0000010007057890 */ /* 0x000fc8000fffe0ff */
[----:B------:R-:W-:-:S09]  /*3d10*/  UPRMT UR5, UR4, 0x654, UR5 ;  /* 0x0000065404057896 */ /* 0x000fd20008000005 */
[----:B------:R-:W-:Y:S03]  /*3d20*/  SYNCS.ARRIVE.TRANS64.RED.A1T0 RZ, [UR5], RZ ;  /* 0x000000ffffff79a7 */ /* 0x000fe60008100405 */
.L_x_78:
[----:B-12---:R-:W-:Y:S01]  /*3d30*/  SHF.L.U32 R3, RZ, 0x1f, RZ ;  /* 0x0000001fff037819 */ /* 0x006fe200000006ff */
[----:B------:R-:W-:Y:S01]  /*3d40*/  UIADD3 UR5, UPT, UPT, UR7, 0x100, URZ ;  /* 0x0000010007057890 */ /* 0x000fe2000fffe0ff */
[----:B------:R-:W-:Y:S02]  /*3d50*/  PLOP3.LUT P0, PT, PT, PT, UP0, 0x80, 0x8 ;  /* 0x000000000008781c */ /* 0x000fe40003f0f008 */
[----:B------:R-:W1:Y:S02]  /*3d60*/  SYNCS.PHASECHK.TRANS64.TRYWAIT P1, [UR7+0x100], R3 ;  /* 0x00010003ff0075a7 */ /* 0x000e640008021107 */
[----:B-1----:R-:W-:Y:S09]  /*3d70*/  @!P1 BRA `(.L_x_80) ;  /* 0x000000a400209947 */ /* 0x002ff20003800000 */
.L_x_351:
[----:B------:R-:W-:Y:S01]  /*3d80*/  @!UP0 UPRMT UR5, UR4, 0x654, UR5 ;  /* 0x0000065404058896 */ /* 0x000fe20008000005 */
[----:B------:R-:W-:Y:S02]  /*3d90*/  UMOV UR8, 0xffff ;  /* 0x0000ffff00087882 */ /* 0x000fe40000000000 */
[----:B------:R-:W-:-:S06]  /*3da0*/  UMOV UR4, 0x1 ;  /* 0x0000000100047882 */ /* 0x000fcc0000000000 */
[----:B------:R-:W-:Y:S01]  /*3db0*/  @!P0 SYNCS.ARRIVE.TRANS64.RED.A1T0 RZ, [UR5], RZ ;  /* 0x000000ffffff89a7 */ /* 0x000fe20008100405 */
[----:B------:R-:W-:Y:S01]  /*3dc0*/  NOP ;  /* 0x0000000000007918 */ /* 0x000fe20000000000 */
[----:B-1----:R-:W1:Y:S01]  /*3dd0*/  LDS R0, [UR6+0x14] ;  /* 0x00001406ff007984 */ /* 0x002e620008000800 */
[----:B------:R-:W-:-:S04]  /*3de0*/  ULOP3.LUT UR5, UR21, 0xffff, URZ, 0xc0, !UPT ;  /* 0x0000ffff15057892 */ /* 0x000fc8000f8ec0ff */
[----:B------:R-:W-:-:S04]  /*3df0*/  USHF.R.U32.HI UR5, URZ, 0x5, UR5 ;  /* 0x00000005ff057899 */ /* 0x000fc80008011605 */
[----:B------:R-:W-:Y:S02]  /*3e00*/  USHF.L.U32 UR8, UR8, UR5, URZ ;  /* 0x0000000508087299 */ /* 0x000fe400080006ff */
[----:B------:R-:W-:-:S04]  /*3e10*/  USHF.L.U32 UR4, UR4, UR5, URZ ;  /* 0x0000000504047299 */ /* 0x000fc800080006ff */
[----:B-1----:R-:W-:-:S04]  /*3e20*/  LOP3.LUT R0, R0, UR8, RZ, 0xc0, !PT ;  /* 0x0000000800007c12 */ /* 0x002fc8000f8ec0ff */
[----:B------:R-:W-:-:S13]  /*3e30*/  ISETP.NE.AND P0, PT, R0, UR8, PT ;  /* 0x0000000800007c0c */ /* 0x000fda000bf05270 */
[----:B------:R-:W-:Y:S05]  /*3e40*/  @P0 BRA `(.L_x_81) ;  /* 0x0000000000580947 */ /* 0x000fea0003800000 */
[----:B------:R-:W1:Y:S02]  /*3e50*/  LDS R0, [UR6+0x18] ;  /* 0x00001806ff007984 */ /* 0x000e640008000800 */
[----:B-1----:R-:W-:-:S04]  /*3e60*/  LOP3.LUT R0, R0, UR4, RZ, 0xc0, !PT ;  /* 0x0000000400007c12 */ /* 0x002fc8000f8ec0ff */
[----:B------:R-:W-:-:S13]  /*3e70*/  ISETP.NE.AND P0, PT, R0, UR4, PT ;  /* 0x0000000400007c0c */ /* 0x000fda000bf05270 */
[----:B------:R-:W-:Y:S05]  /*3e80*/  @P0 BRA `(.L_x_82) ;  /* 0x00000000003c0947 */ /* 0x000fea0003800000 */
[----:B------:R-:W1:Y:S01]  /*3e90*/  S2R R2, SR_LANEID ;  /* 0x0000000000027919 */ /* 0x000e620000000000 */
[----:B------:R-:W-:Y:S01]  /*3ea0*/  ULOP3.LUT UR8, URZ, UR8, URZ, 0x33, !UPT ;  /* 0x00000008ff087292 */ /* 0x000fe2000f8e33ff */
[----:B------:R-:W-:Y:S01]  /*3eb0*/  LOP3.LUT R4, RZ, UR4, RZ, 0x33, !PT ;  /* 0x00000004ff047c12 */ /* 0x000fe2000f8e33ff */
[----:B------:R-:W-:Y:S02]  /*3ec0*/  VOTEU.ANY UR7, UPT, PT ;  /* 0x0000000000077886 */ /* 0x000fe400038e0100 */
[----:B------:R-:W-:Y:S01]  /*3ed0*/  UFLO.U32 UR7, UR7 ;  /* 0x00000007000772bd */ /* 0x000fe200080e0000 */
[----:B------:R-:W2:Y:S01]  /*3ee0*/  REDUX UR4, R4 ;  /* 0x00000000040473c4 */ /* 0x000ea20000000000 */
[----:B------:R-:W-:-:S06]  /*3ef0*/  IMAD.U32 R0, RZ, RZ, UR8 ;  /* 0x00000008ff007e24 */ /* 0x000fcc000f8e00ff */
[----:B------:R1:W-:Y:S01]  /*3f00*/  UTCATOMSWS.AND URZ, UR8 ;  /* 0x0000000800ff79e3 */ /* 0x0003e20008000000 */
[----:B------:R-:W3:Y:S01]  /*3f10*/  REDUX UR5, R0 ;  /* 0x00000000000573c4 */ /* 0x000ee20000000000 */
[----:B-1----:R-:W-:Y:S01]  /*3f20*/  ISETP.EQ.U32.AND P0, PT, R2, UR7, PT ;  /* 0x0000000702007c0c */ /* 0x002fe2000bf02070 */
[----:B--2---:R-:W-:Y:S01]  /*3f30*/  IMAD.U32 R2, RZ, RZ, UR4 ;  /* 0x00000004ff027e24 */ /* 0x004fe2000f8e00ff */
[----:B---3--:R-:W-:-:S11]  /*3f40*/  MOV R3, UR5 ;  /* 0x0000000500037c02 */ /* 0x008fd60008000f00 */
[----:B------:R1:W-:Y:S04]  /*3f50*/  @P0 ATOMS.AND RZ, [UR6+0x14], R3 ;  /* 0x00001403ffff098c */ /* 0x0003e8000a800006 */
[----:B------:R1:W-:Y:S01]  /*3f60*/  @P0 ATOMS.AND RZ, [UR6+0x18], R2 ;  /* 0x00001802ffff098c */ /* 0x0003e2000a800006 */
[----:B------:R-:W-:Y:S05]  /*3f70*/  BRA `(.L_x_83) ;  /* 0x0000000000147947 */ /* 0x000fea0003800000 */
.L_x_82:
[----:B------:R-:W-:Y:S02]  /*3f80*/  MOV R2, 0x3fa0 ;  /* 0x00003fa000027802 */ /* 0x000fe40000000f00 */
[----:B---345:R-:W-:Y:S05]  /*3f90*/  CALL.REL.NOINC `($__internal_0_$__cuda_sm10x_tcgen05_guardrail_trap_col_being_dealloced_not_returned_by_alloc) ;  /* 0x000000a400c07944 */ /* 0x038fea0003c00000 */
[----:B------:R-:W-:Y:S05]  /*3fa0*/  BRA `(.L_x_83) ;  /* 0x0000000000087947 */ /* 0x000fea0003800000 */
.L_x_81:
[----:B------:R-:W-:Y:S02]  /*3fb0*/  MOV R2, 0x3fd0 ;  /* 0x00003fd000027802 */ /* 0x000fe40000000f00 */
[----:B---345:R-:W-:Y:S05]  /*3fc0*/  CALL.REL.NOINC `($__internal_2_$__cuda_sm10x_tcgen05_guardrail_trap_unallocated_columns_being_dealloced) ;  /* 0x000000a400cc7944 */ /* 0x038fea0003c00000 */
.L_x_83:
[----:B------:R-:W-:Y:S01]  /*3fd0*/  NOP ;  /* 0x0000000000007918 */ /* 0x000fe20000000000 */
[----:B----4-:R-:W-:Y:S05]  /*3fe0*/  EXIT ;  /* 0x000000000000794d */ /* 0x010fea0003800000 */
.L_x_56:
[----:B------:R-:W-:-:S09]  /*3ff0*/  UISETP.NE.OR UP5, UPT, UR10, 0x3, UP5 ;  /* 0x000000030a00788c */ /* 0x000fd2000afa5670 */
[----:B------:R-:W-:Y:S05]  /*4000*/  BRA.U UP5, `(.L_x_84) ;  /* 0x0000001105147547 */ /* 0x000fea000b800000 */
[----:B------:R-:W1:Y:S01]  /*4010*/  LDC R0, c[0x0][0xb30] ;  /* 0x0002cc00ff007b82 */ /* 0x000e620000000800 */
[----:B------:R-:W2:Y:S01]  /*4020*/  LDCU.64 UR8, c[0x0][0x888] ;  /* 0x00011100ff0877ac */ /* 0x000ea20008000a00 */
[----:B------:R-:W-:Y:S02]  /*4030*/  HFMA2 R29, -RZ, RZ, 0, 0 ;  /* 0x00000000ff1d7431 */ /* 0x000fe400000001ff */
[----:B------:R-:W-:Y:S01]  /*4040*/  IMAD.MOV.U32 R31, RZ, RZ, 0x1 ;  /* 0x00000001ff1f7424 */ /* 0x000fe200078e00ff */
[----:B------:R-:W-:Y:S01]  /*4050*/  MOV R27, 0x4000 ;  /* 0x00004000001b7802 */ /* 0x000fe20000000f00 */
[----:B------:R-:W3:Y:S01]  /*4060*/  LDCU.64 UR4, c[0x0][0x890] ;  /* 0x00011200ff0477ac */ /* 0x000ee20008000a00 */
[----:B------:R-:W-:Y:S01]  /*4070*/  IMAD.MOV.U32 R30, RZ, RZ, RZ ;  /* 0x000000ffff1e7224 */ /* 0x000fe200078e00ff */
[----:B------:R-:W4:Y:S01]  /*4080*/  LDC R25, c[0x0][0x370] ;  /* 0x0000dc00ff197b82 */ /* 0x000f220000000800 */
[----:B------:R-:W-:Y:S01]  /*4090*/  UMOV UR7, 0x400 ;  /* 0x0000040000077882 */ /* 0x000fe20000000000 */
[----:B------:R-:W-:-:S02]  /*40a0*/  UPLOP3.LUT UP1, UPT, UPT, UPT, UPT, 0x40, 0x4 ;  /* 0x000000000004789c */ /* 0x000fc40003f2e870 */
[----:B------:R-:W-:-:S04]  /*40b0*/  ULEA UR7, UR37, UR7, 0x18 ;  /* 0x0000000725077291 */ /* 0x000fc8000f8ec0ff */
[----:B------:R-:W4:Y:S01]  /*40c0*/  LDC R2, c[0x0][0xb0c] ;  /* 0x0002c300ff027b82 */ /* 0x000f220000000800 */
[----:B------:R-:W-:Y:S02]  /*40d0*/  UIADD3 UR13, UPT, UPT, UR7, 0x68, URZ ;  /* 0x00000068070d7890 */ /* 0x000fe4000fffe0ff */
[----:B--2---:R-:W-:Y:S02]  /*40e0*/  UISETP.NE.U32.AND UP2, UPT, UR8, URZ, UPT ;  /* 0x000000ff0800728c */ /* 0x004fe4000bf45070 */
[----:B------:R-:W-:Y:S02]  /*40f0*/  UIADD3 UR33, UPT, UPT, UR7, 0x50, URZ ;  /* 0x0000005007217890 */ /* 0x000fe4000fffe0ff */
[----:B---3--:R-:W-:Y:S01]  /*4100*/  UISETP.NE.U32.AND UP3, UPT, UR4, URZ, UPT ;  /* 0x000000ff0400728c */ /* 0x008fe2000bf65070 */
[----:B------:R-:W2:Y:S01]  /*4110*/  LDC R24, c[0x0][0xb20] ;  /* 0x0002c800ff187b82 */ /* 0x000ea20000000800 */
[----:B-1----:R-:W-:Y:S01]  /*4120*/  ISETP.NE.AND P1, PT, R0, 0x1, PT ;  /* 0x000000010000780c */ /* 0x002fe20003f25270 */
[----:B------:R-:W-:-:S02]  /*4130*/  UISETP.NE.AND.EX UP2, UPT, UR9, URZ, UPT, UP2 ;  /* 0x000000ff0900728c */ /* 0x000fc4000bf45320 */
[----:B------:R-:W-:Y:S02]  /*4140*/  UIADD3 UR25, UPT, UPT, UR7, 0x58, URZ ;  /* 0x0000005807197890 */ /* 0x000fe4000fffe0ff */
[----:B------:R-:W-:Y:S02]  /*4150*/  UIADD3 UR17, UPT, UPT, UR7, 0x60, URZ ;  /* 0x0000006007117890 */ /* 0x000fe4000fffe0ff */
[----:B------:R-:W1:Y:S01]  /*4160*/  LDC.64 R32, c[0x0][0x348] ;  /* 0x0000d200ff207b82 */ /* 0x000e620000000a00 */
[----:B------:R-:W-:Y:S02]  /*4170*/  UPRMT UR13, UR37, 0x654, UR13 ;  /* 0x00000654250d7896 */ /* 0x000fe4000800000d */
[----:B------:R-:W-:-:S05]  /*4180*/  UISETP.NE.AND.EX UP3, UPT, UR5, URZ, UPT, UP3 ;  /* 0x000000ff0500728c */ /* 0x000fca000bf65330 */
[----:B------:R-:W3:Y:S08]  /*4190*/  LDC.64 R16, c[0x0][0xb10] ;  /* 0x0002c400ff107b82 */ /* 0x000ef00000000a00 */
[----:B------:R-:W1:Y:S08]  /*41a0*/  LDC.64 R6, c[0x0][0xb18] ;  /* 0x0002c600ff067b82 */ /* 0x000e700000000a00 */
[----:B------:R-:W1:Y:S08]  /*41b0*/  LDC.64 R4, c[0x0][0xb28] ;  /* 0x0002ca00ff047b82 */ /* 0x000e700000000a00 */
[----:B--2-4-:R-:W1:Y:S02]  /*41c0*/  LDC R26, c[0x0][0x374] ;  /* 0x0000dd00ff1a7b82 */ /* 0x014e640000000800 */
.L_x_95:
[C---:B------:R-:W-:Y:S02]  /*41d0*/  LEA R0, R30.reuse, UR7, 0x3 ;  /* 0x000000071e007c11 */ /* 0x040fe4000f8e18ff */
[----:B------:R-:W-:Y:S02]  /*41e0*/  SHF.L.U32 R3, R29, 0x1f, RZ ;  /* 0x0000001f1d037819 */ /* 0x000fe400000006ff */
[----:B------:R-:W-:Y:S02]  /*41f0*/  LEA R20, R30, UR7, 0x4 ;  /* 0x000000071e147c11 */ /* 0x000fe4000f8e20ff */
[----:B--2---:R-:W2:Y:S02]  /*4200*/  SYNCS.PHASECHK.TRANS64.TRYWAIT P0, [R0+URZ+0xa0], R3 ;  /* 0x0000a003000075a7 */ /* 0x004ea400080011ff */
[----:B--2---:R-:W-:Y:S05]  /*4210*/  @!P0 BRA `(.L_x_85) ;  /* 0x000000a000108947 */ /* 0x004fea0003800000 */
.L_x_352:
[----:B------:R-:W-:Y:S01]  /*4220*/  ISETP.GE.AND P0, PT, R68, 0x1, PT ;  /* 0x000000014400780c */ /* 0x000fe20003f06270 */
[----:B------:R-:W4:Y:S01]  /*4230*/  LDS.128 R20, [R20+0x110] ;  /* 0x0001100014147984 */ /* 0x000f220000000c00 */
[----:B--2---:R-:W-:Y:S01]  /*4240*/  VIADD R0, R0, 0xb0 ;  /* 0x000000b000007836 */ /* 0x004fe20000000000 */
[----:B------:R-:W-:Y:S01]  /*4250*/  @!PT LDS RZ, [RZ] ;  /* 0x00000000fffff984 */ /* 0x000fe20000000800 */
[----:B------:R-:W-:Y:S01]  /*4260*/  @!PT LDS RZ, [RZ] ;  /* 0x00000000fffff984 */ /* 0x000fe20000000800 */
[----:B------:R-:W-:Y:S01]  /*4270*/  @!PT LDS RZ, [RZ] ;  /* 0x00000000fffff984 */ /* 0x000fe20000000800 */
[----:B------:R-:W-:Y:S01]  /*4280*/  @!PT LDS RZ, [RZ] ;  /* 0x00000000fffff984 */ /* 0x000fe20000000800 */
[----:B------:R2:W-:Y:S06]  /*4290*/  MEMBAR.ALL.CTA ;  /* 0x0000000000007992 */ /* 0x0005ec0000008000 */
[----:B--2---:R-:W2:Y:S01]  /*42a0*/  FENCE.VIEW.ASYNC.S ;  /* 0x00000000000073c6 */ /* 0x004ea20000000000 */
[----:B------:R-:W-:Y:S04]  /*42b0*/  PRMT R0, RZ, 0x654, R0 ;  /* 0x00000654ff007816 */ /* 0x000fe80000000000 */
[----:B--2---:R2:W-:Y:S01]  /*42c0*/  SYNCS.ARRIVE.TRANS64.RED.A1T0 RZ, [R0+URZ], RZ ;  /* 0x000000ff00ff79a7 */ /* 0x0045e200081004ff */
[----:B----4-:R-:W-:Y:S11]  /*42d0*/  LOP3.LUT P3, RZ, R22, 0x1, RZ, 0xc0, !PT ;  /* 0x0000000116ff7812 */ /* 0x010ff6000786c0ff */
[----:B------:R-:W-:Y:S02]  /*42e0*/  @!UPT UIADD3 URZ, UPT, UPT, URZ, URZ, URZ ;  /* 0x000000fffffff290 */ /* 0x000fe4000fffe0ff */
[----:B------:R-:W-:Y:S02]  /*42f0*/  @P3 MOV R13, R20 ;  /* 0x00000014000d3202 */ /* 0x000fe40000000f00 */
[----:B------:R-:W-:Y:S01]  /*4300*/  @P3 LOP3.LUT R8, R21, 0xffff, RZ, 0xc0, !PT ;  /* 0x0000ffff15083812 */ /* 0x000fe200078ec0ff */
[----:B--2---:R-:W-:Y:S06]  /*4310*/  @!P0 BRA `(.L_x_86) ;  /* 0x0000000000a48947 */ /* 0x004fec0003800000 */
[----:B-1----:R-:W-:Y:S01]  /*4320*/  IMAD.HI.U32 R35, R26, R7, RZ ;  /* 0x000000071a237227 */ /* 0x002fe200078e00ff */
[----:B------:R-:W-:Y:S02]  /*4330*/  ISETP.NE.AND P0, PT, R6, 0x1, PT ;  /* 0x000000010600780c */ /* 0x000fe40003f05270 */
[----:B------:R-:W-:Y:S01]  /*4340*/  ISETP.NE.AND P2, PT, R68, 0x1, PT ;  /* 0x000000014400780c */ /* 0x000fe20003f45270 */
[----:B---3--:R-:W-:Y:S01]  /*4350*/  IMAD.HI.U32 R34, R25, R16, RZ ;  /* 0x0000001019227227 */ /* 0x008fe200078e00ff */
[----:B------:R-:W-:Y:S02]  /*4360*/  SHF.R.U32.HI R35, RZ, R24, R35 ;  /* 0x00000018ff237219 */ /* 0x000fe40000011623 */
[----:B------:R-:W-:Y:S01]  /*4370*/  ISETP.NE.AND P4, PT, R2, 0x1, PT ;  /* 0x000000010200780c */ /* 0x000fe20003f85270 */
[----:B------:R-:W-:Y:S01]  /*4380*/  IMAD.HI.U32 R36, R13, R16, RZ ;  /* 0x000000100d247227 */ /* 0x000fe200078e00ff */
[----:B------:R-:W-:Y:S02]  /*4390*/  SHF.R.U32.HI R34, RZ, R17, R34 ;  /* 0x00000011ff227219 */ /* 0x000fe40000011622 */
[----:B------:R-:W-:Y:S01]  /*43a0*/  SEL R3, R26, R35, !P0 ;  /* 0x000000231a037207 */ /* 0x000fe20004000000 */
[C---:B------:R-:W-:Y:S01]  /*43b0*/  IMAD.HI.U32 R35, R8.reuse, R7, RZ ;  /* 0x0000000708237227 */ /* 0x040fe200078e00ff */
[----:B------:R-:W-:Y:S02]  /*43c0*/  SEL R11, R25, R34, !P4 ;  /* 0x00000022190b7207 */ /* 0x000fe40006000000 */
[----:B------:R-:W-:Y:S01]  /*43d0*/  SHF.R.U32.HI R36, RZ, R17, R36 ;  /* 0x00000011ff247219 */ /* 0x000fe20000011624 */
[----:B------:R-:W-:Y:S01]  /*43e0*/  IMAD.HI.U32 R38, R3, R4, RZ ;  /* 0x0000000403267227 */ /* 0x000fe200078e00ff */
[----:B------:R-:W-:Y:S03]  /*43f0*/  SHF.R.U32.HI R35, RZ, R24, R35 ;  /* 0x00000018ff237219 */ /* 0x000fe60000011623 */
[----:B------:R-:W-:Y:S01]  /*4400*/  IMAD.HI.U32 R34, R11, R4, RZ ;  /* 0x000000040b227227 */ /* 0x000fe200078e00ff */
[----:B------:R-:W-:Y:S02]  /*4410*/  @P2 SHF.R.U32.HI R3, RZ, R5, R38 ;  /* 0x00000005ff032219 */ /* 0x000fe40000011626 */
[----:B------:R-:W-:Y:S02]  /*4420*/  SEL R9, R8, R35, !P0 ;  /* 0x0000002308097207 */ /* 0x000fe40004000000 */
[----:B------:R-:W-:Y:S01]  /*4430*/  @P2 SHF.R.U32.HI R11, RZ, R5, R34 ;  /* 0x00000005ff0b2219 */ /* 0x000fe20000011622 */
[C---:B------:R-:W-:Y:S01]  /*4440*/  IMAD R10, R68.reuse, R3, RZ ;  /* 0x00000003440a7224 */ /* 0x040fe200078e02ff */
[----:B------:R-:W-:Y:S01]  /*4450*/  SEL R3, R13, R36, !P4 ;  /* 0x000000240d037207 */ /* 0x000fe20006000000 */
[C---:B------:R-:W-:Y:S03]  /*4460*/  IMAD.HI.U32 R14, R9.reuse, R4, RZ ;  /* 0x00000004090e7227 */ /* 0x040fe600078e00ff */
[----:B------:R-:W-:Y:S01]  /*4470*/  ISETP.GE.AND P0, PT, R9, R10, PT ;  /* 0x0000000a0900720c */ /* 0x000fe20003f06270 */
[C---:B------:R-:W-:Y:S01]  /*4480*/  IMAD R12, R68.reuse, R11, RZ ;  /* 0x0000000b440c7224 */ /* 0x040fe200078e02ff */
[-C--:B------:R-:W-:Y:S04]  /*4490*/  SHF.R.U32.HI R14, RZ, R5.reuse, R14 ;  /* 0x00000005ff0e7219 */ /* 0x080fe8000001160e */
[----:B------:R-:W-:Y:S02]  /*44a0*/  ISETP.GE.OR P0, PT, R3, R12, P0 ;  /* 0x0000000c0300720c */ /* 0x000fe40000706670 */
[----:B------:R-:W-:Y:S05]  /*44b0*/  SEL R15, R9, R14, !P2 ;  /* 0x0000000e090f7207 */ /* 0x000fea0005000000 */
[----:B------:R-:W-:Y:S04]  /*44c0*/  IMAD.MOV R14, RZ, RZ, -R15 ;  /* 0x000000ffff0e7224 */ /* 0x000fe800078e0a0f */
[----:B------:R-:W-:Y:S02]  /*44d0*/  IMAD R14, R68, R14, R9 ;  /* 0x0000000e440e7224 */ /* 0x000fe400078e0209 */
[C---:B------:R-:W-:Y:S05]  /*44e0*/  @!P0 IMAD.HI.U32 R10, R3.reuse, R4, RZ ;  /* 0x00000004030a8227 */ /* 0x040fea00078e00ff */
[----:B------:R-:W-:Y:S04]  /*44f0*/  @!P0 SHF.R.U32.HI R10, RZ, R5, R10 ;  /* 0x00000005ff0a8219 */ /* 0x000fe8000001160a */
[----:B------:R-:W-:Y:S01]  /*4500*/  @!P0 SEL R0, R3, R10, !P2 ;  /* 0x0000000a03008207 */ /* 0x000fe20005000000 */
[----:B------:R-:W-:Y:S03]  /*4510*/  IMAD.MOV R10, RZ, RZ, -R3 ;  /* 0x000000ffff0a7224 */ /* 0x000fe600078e0a03 */
[----:B------:R-:W-:Y:S01]  /*4520*/  @!P0 IADD3 R15, PT, PT, R15, -R0, RZ ;  /* 0x800000000f0f8210 */ /* 0x000fe20007ffe0ff */
[----:B------:R-:W-:Y:S01]  /*4530*/  @!P0 IMAD R0, R11, R14, R0 ;  /* 0x0000000e0b008224 */ /* 0x000fe200078e0200 */
[----:B------:R-:W-:Y:S01]  /*4540*/  IADD3 R11, PT, PT, -R9, RZ, RZ ;  /* 0x000000ff090b7210 */ /* 0x000fe20007ffe1ff */
[----:B------:R-:W-:Y:S02]  /*4550*/  IMAD R13, R2, R10, R13 ;  /* 0x0000000a020d7224 */ /* 0x000fe400078e020d */
[----:B------:R-:W-:Y:S02]  /*4560*/  @!P0 IMAD R9, R15, R68, R3 ;  /* 0x000000440f098224 */ /* 0x000fe400078e0203 */
[----:B------:R-:W-:Y:S02]  /*4570*/  @!P0 IMAD.MOV.U32 R3, RZ, RZ, R0 ;  /* 0x000000ffff038224 */ /* 0x000fe400078e0000 */
[----:B------:R-:W-:Y:S02]  /*4580*/  IMAD R8, R6, R11, R8 ;  /* 0x0000000b06087224 */ /* 0x000fe400078e0208 */
[----:B------:R-:W-:Y:S02]  /*4590*/  IMAD R13, R3, R2, R13 ;  /* 0x00000002030d7224 */ /* 0x000fe400078e020d */
[----:B------:R-:W-:Y:S02]  /*45a0*/  IMAD R8, R9, R6, R8 ;  /* 0x0000000609087224 */ /* 0x000fe400078e0208 */
.L_x_86:
[----:B------:R-:W-:Y:S05]  /*45b0*/  BRA.U UP1, `(.L_x_87) ;  /* 0x0000000101107547 */ /* 0x000fea000b800000 */
[----:B------:R-:W-:Y:S04]  /*45c0*/  MOV R0, UR6 ;  /* 0x0000000600007c02 */ /* 0x000fe80008000f00 */
[----:B------:R-:W-:Y:S04]  /*45d0*/  SHF.L.U32 R3, R0, 0x1f, RZ ;  /* 0x0000001f00037819 */ /* 0x000fe800000006ff */
[----:B------:R-:W2:Y:S02]  /*45e0*/  SYNCS.PHASECHK.TRANS64.TRYWAIT P0, [UR7+0x98], R3 ;  /* 0x00009803ff0075a7 */ /* 0x000ea40008001107 */
[----:B--2---:R-:W-:Y:S05]  /*45f0*/  @!P0 BRA `(.L_x_88) ;  /* 0x0000009c002c8947 */ /* 0x004fea0003800000 */
.L_x_87:
[----:B------:R-:W-:Y:S02]  /*4600*/  R2UR UR35, R19 ;  /* 0x00000000132372ca */ /* 0x000fe400000e0000 */
[----:B------:R-:W-:Y:S02]  /*4610*/  R2UR UR34, R18 ;  /* 0x00000000122272ca */ /* 0x000fe400000e0000 */
[----:B------:R-:W-:Y:S02]  /*4620*/  ISETP.NE.U32.AND P2, PT, RZ, UR4, PT ;  /* 0x00000004ff007c0c */ /* 0x000fe4000bf45070 */
[----:B------:R-:W-:Y:S02]  /*4630*/  SHF.L.U32 R12, R31, 0x1f, RZ ;  /* 0x0000001f1f0c7819 */ /* 0x000fe400000006ff */
[----:B------:R-:W-:Y:S05]  /*4640*/  ISETP.NE.AND.EX P2, PT, RZ, UR5, PT, P2 ;  /* 0x00000005ff007c0c */ /* 0x000fea000bf45320 */
[----:B------:R-:W-:Y:S02]  /*4650*/  USHF.L.U32 UR35, UR35, 0x7, URZ ;  /* 0x0000000723237899 */ /* 0x000fe400080006ff */
[----:B------:R-:W-:Y:S01]  /*4660*/  USHF.L.U32 UR34, UR34, 0x8, URZ ;  /* 0x0000000822227899 */ /* 0x000fe200080006ff */
[----:B------:R-:W-:Y:S11]  /*4670*/  BRA.U !UP3, `(.L_x_89) ;  /* 0x000000010b347547 */ /* 0x000ff6000b800000 */
[----:B------:R-:W-:Y:S01]  /*4680*/  UPLOP3.LUT UP0, UPT, UPT, UPT, UP2, 0x80, 0x8 ;  /* 0x000000000008789c */ /* 0x000fe20003f0f020 */
[----:B--2---:R-:W-:Y:S02]  /*4690*/  HFMA2 R0, -RZ, RZ, 0, 5.9604644775390625e-08 ;  /* 0x00000001ff007431 */ /* 0x004fe400000001ff */
[----:B------:R-:W-:Y:S03]  /*46a0*/  IMAD.MOV.U32 R205, RZ, RZ, 0x1 ;  /* 0x00000001ffcd7424 */ /* 0x000fe600078e00ff */
[----:B------:R-:W-:Y:S05]  /*46b0*/  PLOP3.LUT P0, PT, PT, PT, UP0, 0x80, 0x8 ;  /* 0x000000000008781c */ /* 0x000fea0003f0f008 */
[----:B------:R-:W2:Y:S01]  /*46c0*/  @UP0 LDCU.64 UR10, c[0x0][0x888] ;  /* 0x00011100ff0a07ac */ /* 0x000ea20008000a00 */
[----:B------:R-:W-:Y:S07]  /*46d0*/  @UP0 UIMAD UR8, UR36, UR4, URZ ;  /* 0x00000004240802a4 */ /* 0x000fee000f8e02ff */
[----:B------:R-:W-:Y:S01]  /*46e0*/  @!P0 PRMT R205, R0, 0x7610, R205 ;  /* 0x0000761000cd8816 */ /* 0x000fe200000000cd */
[----:B--2---:R-:W-:Y:S03]  /*46f0*/  @UP0 UIMAD.WIDE UR10, UR8, 0x4, UR10 ;  /* 0x00000004080a08a5 */ /* 0x004fe6000f8e020a */
[----:B------:R-:W2:Y:S03]  /*4700*/  @!UP0 LDCU UR8, c[0x0][0x880] ;  /* 0x00011000ff0887ac */ /* 0x000ea60008000800 */
[----:B------:R-:W-:Y:S01]  /*4710*/  IMAD.U32 R10, RZ, RZ, UR10 ;  /* 0x0000000aff0a7e24 */ /* 0x000fe2000f8e00ff */
[----:B------:R-:W-:Y:S05]  /*4720*/  MOV R11, UR11 ;  /* 0x0000000b000b7c02 */ /* 0x000fea0008000f00 */
[----:B-----5:R4:W5:Y:S02]  /*4730*/  @P0 LDG.E R127, desc[UR38][R10.64] ;  /* 0x000000260a7f0981 */ /* 0x020964000c1e1900 */
[----:B--2-4-:R-:W-:Y:S07]  /*4740*/  @!P0 IMAD.U32 R127, RZ, RZ, UR8 ;  /* 0x00000008ff7f8e24 */ /* 0x014fee000f8e00ff */
.L_x_89:
[----:B-----5:R-:W-:Y:S01]  /*4750*/  @!P2 FSETP.EQ.AND P0, PT, R127, RZ, PT ;  /* 0x000000ff7f00a20b */ /* 0x020fe20003f02000 */
[----:B------:R-:W-:Y:S01]  /*4760*/  @!UPT UIADD3 URZ, UPT, UPT, URZ, URZ, URZ ;  /* 0x000000fffffff290 */ /* 0x000fe2000fffe0ff */
[----:B------:R-:W-:Y:S11]  /*4770*/  @!P2 BRA `(.L_x_90) ;  /* 0x000000000014a947 */ /* 0x000ff60003800000 */
[----:B------:R-:W-:Y:S02]  /*4780*/  LOP3.LUT P2, RZ, R205, 0xff, RZ, 0xc0, !PT ;  /* 0x000000ffcdff7812 */ /* 0x000fe4000784c0ff */
[----:B------:R-:W-:Y:S04]  /*4790*/  PLOP3.LUT P0, PT, PT, PT, UP0, 0x80, 0x8 ;  /* 0x000000000008781c */ /* 0x000fe80003f0f008 */
[----:B------:R-:W-:Y:S07]  /*47a0*/  PLOP3.LUT P0, PT, P0, PT, PT, 0x8, 0x80 ;  /* 0x000000000080781c */ /* 0x000fee000070e170 */
[----:B------:R-:W-:Y:S11]  /*47b0*/  @P2 FSETP.EQ.AND P0, PT, R127, RZ, PT ;  /* 0x000000ff7f00220b */ /* 0x000ff60003f02000 */
[----:B------:R-:W-:Y:S02]  /*47c0*/  @!UPT UIADD3 URZ, UPT, UPT, URZ, URZ, URZ ;  /* 0x000000fffffff290 */ /* 0x000fe4000fffe0ff */
.L_x_90:
[----:B------:R-:W4:Y:S01]  /*47d0*/  SYNCS.PHASECHK.TRANS64.TRYWAIT P2, [UR7+0x70], R12 ;  /* 0x0000700cff0075a7 */ /* 0x000f220008041107 */
[----:B------:R-:W-:Y:S04]  /*47e0*/  ELECT P4, URZ, PT ;  /* 0x0000000000ff782f */ /* 0x000fe80003880000 */
[----:B------:R-:W-:Y:S11]  /*47f0*/  PLOP3.LUT P4, PT, P0, P4, PT, 0xf2, 0x2f ;  /* 0x00000000002f781c */ /* 0x000ff60000789e72 */
[----:B------:R-:W-:Y:S02]  /*4800*/  @!UPT UIADD3 URZ, UPT, UPT, URZ, URZ, URZ ;  /* 0x000000fffffff290 */ /* 0x000fe4000fffe0ff */
[----:B-1----:R-:W-:Y:S05]  /*4810*/  @!P4 IADD3 R9, P0, PT, R32, 0x580, RZ ;  /* 0x000005802009c810 */ /* 0x002fea0007f1e0ff */
[----:B--2---:R-:W-:Y:S01]  /*4820*/  @!P4 IMAD.X R0, RZ, RZ, R33, P0 ;  /* 0x000000ffff00c224 */ /* 0x004fe200000e0621 */
[----:B----4-:R-:W-:Y:S07]  /*4830*/  @!P2 BRA `(.L_x_91) ;  /* 0x0000009800b4a947 */ /* 0x010fee0003800000 */
.L_x_355:
[----:B------:R-:W-:Y:S01]  /*4840*/  @!P4 R2UR UR8, R0 ;  /* 0x000000000008c2ca */ /* 0x000fe200000e0000 */
[----:B------:R-:W-:Y:S01]  /*4850*/  VOTEU.ALL UP1, P4 ;  /* 0x0000000000ff7886 */ /* 0x000fe20002020000 */
[----:B------:R-:W-:Y:S01]  /*4860*/  @!P4 R2UR UR9, R9 ;  /* 0x000000000909c2ca */ /* 0x000fe200000e0000 */
[----:B------:R-:W-:Y:S01]  /*4870*/  @!P4 IMAD.MOV.U32 R0, RZ, RZ, 0x4000 ;  /* 0x00004000ff00c424 */ /* 0x000fe200078e00ff */
[----:B------:R-:W-:Y:S01]  /*4880*/  UMOV UR10, 0x0 ;  /* 0x00000000000a7882 */ /* 0x000fe20000000000 */
[----:B------:R-:W-:Y:S01]  /*4890*/  UMOV UR11, 0x10000000 ;  /* 0x10000000000b7882 */ /* 0x000fe20000000000 */
[----:B------:R-:W-:Y:S01]  /*48a0*/  @!UP1 UIADD3 UR32, UPT, UPT, UR7, 0x400, URZ ;  /* 0x0000040007209890 */ /* 0x000fe2000fffe0ff */
[----:B------:R-:W-:Y:S01]  /*48b0*/  @!P4 IADD3 R9, P0, PT, R32, 0x580, RZ ;  /* 0x000005802009c810 */ /* 0x000fe20007f1e0ff */
[----:B------:R-:W-:Y:S05]  /*48c0*/  VOTEU.ALL UP1, P4 ;  /* 0x0000000000ff7886 */ /* 0x000fea0002020000 */
[----:B------:R-:W-:Y:S01]  /*48d0*/  IMAD.U32 R11, RZ, RZ, UR8 ;  /* 0x00000008ff0b7e24 */ /* 0x000fe2000f8e00ff */
[----:B------:R-:W-:Y:S01]  /*48e0*/  UPRMT UR8, UR37, 0x654, UR33 ;  /* 0x0000065425087896 */ /* 0x000fe20008000021 */
[----:B------:R-:W-:Y:S03]  /*48f0*/  IMAD.U32 R10, RZ, RZ, UR9 ;  /* 0x00000009ff0a7e24 */ /* 0x000fe6000f8e00ff */
[----:B------:R-:W-:Y:S02]  /*4900*/  @!P4 R2UR UR15, R11 ;  /* 0x000000000b0fc2ca */ /* 0x000fe400000e0000 */
[----:B------:R-:W-:Y:S11]  /*4910*/  @!P4 R2UR UR14, R10 ;  /* 0x000000000a0ec2ca */ /* 0x000ff600000e0000 */
[----:B------:R-:W-:Y:S02]  /*4920*/  @!UPT UIADD3 URZ, UPT, UPT, URZ, URZ, URZ ;  /* 0x000000fffffff290 */ /* 0x000fe4000fffe0ff */
[----:B------:R2:W-:Y:S01]  /*4930*/  @!UP1 UTMALDG.3D [UR32], [UR14], desc[UR10] ;  /* 0x00000a200e0095b4 */ /* 0x0005e20008011000 */
[----:B------:R4:W-:Y:S01]  /*4940*/  @!P4 SYNCS.ARRIVE.TRANS64.RED.A0TR RZ, [UR7+0x50], R0 ;  /* 0x00005000ffffc9a7 */ /* 0x0009e20008300407 */
[----:B------:R-:W-:Y:S01]  /*4950*/  SYNCS.ARRIVE.TRANS64.RED.A1T0 RZ, [UR8], RZ ;  /* 0x000000ffffff79a7 */ /* 0x000fe20008100408 */
[----:B----4-:R-:W-:Y:S01]  /*4960*/  @!P4 IMAD.X R0, RZ, RZ, R33, P0 ;  /* 0x000000ffff00c224 */ /* 0x010fe200000e0621 */
[----:B------:R-:W4:Y:S02]  /*4970*/  SYNCS.PHASECHK.TRANS64.TRYWAIT P2, [UR7+0x78], R12 ;  /* 0x0000780cff0075a7 */ /* 0x000f240008041107 */
[----:B--2-4-:R-:W-:Y:S05]  /*4980*/  @!P2 BRA `(.L_x_92) ;  /* 0x000000980078a947 */ /* 0x014fea0003800000 */
.L_x_357:
        /* <DEDUP_REMOVED lines=8> */
[----:B------:R-:W-:Y:S01]  /*4a10*/  @!UP1 UIADD3 UR24, UPT, UPT, UR7, 0x4400, URZ ;  /* 0x0000440007189890 */ /* 0x000fe2000fffe0ff */
[----:B------:R-:W-:Y:S01]  /*4a20*/  VOTEU.ALL UP1, P4 ;  /* 0x0000000000ff7886 */ /* 0x000fe20002020000 */
[----:B------:R-:W-:Y:S01]  /*4a30*/  UMOV UR27, UR35 ;  /* 0x00000023001b7c82 */ /* 0x000fe20008000000 */
[----:B------:R-:W-:Y:S02]  /*4a40*/  UMOV UR28, UR36 ;  /* 0x00000024001c7c82 */ /* 0x000fe40008000000 */
[----:B------:R-:W-:Y:S01]  /*4a50*/  IMAD.U32 R11, RZ, RZ, UR8 ;  /* 0x00000008ff0b7e24 */ /* 0x000fe2000f8e00ff */
[----:B------:R-:W-:Y:S01]  /*4a60*/  UPRMT UR8, UR37, 0x654, UR25 ;  /* 0x0000065425087896 */ /* 0x000fe20008000019 */
[----:B------:R-:W-:Y:S02]  /*4a70*/  IMAD.U32 R10, RZ, RZ, UR9 ;  /* 0x00000009ff0a7e24 */ /* 0x000fe4000f8e00ff */
[----:B------:R-:W-:Y:S01]  /*4a80*/  @!P4 IMAD.X R18, RZ, RZ, R33, P0 ;  /* 0x000000ffff12c224 */ /* 0x000fe200000e0621 */
[----:B------:R-:W-:Y:S02]  /*4a90*/  @!P4 R2UR UR15, R11 ;  /* 0x000000000b0fc2ca */ /* 0x000fe400000e0000 */
[----:B------:R-:W-:Y:S11]  /*4aa0*/  @!P4 R2UR UR14, R10 ;  /* 0x000000000a0ec2ca */ /* 0x000ff600000e0000 */
[----:B------:R-:W-:Y:S02]  /*4ab0*/  @!UPT UIADD3 URZ, UPT, UPT, URZ, URZ, URZ ;  /* 0x000000fffffff290 */ /* 0x000fe4000fffe0ff */
[----:B------:R2:W-:Y:S01]  /*4ac0*/  @!UP1 UTMALDG.3D [UR24], [UR14], desc[UR10] ;  /* 0x00000a180e0095b4 */ /* 0x0005e20008011000 */
[----:B------:R2:W-:Y:S01]  /*4ad0*/  @!P4 SYNCS.ARRIVE.TRANS64.RED.A0TR RZ, [UR7+0x58], R0 ;  /* 0x00005800ffffc9a7 */ /* 0x0005e20008300407 */
[----:B------:R-:W-:Y:S01]  /*4ae0*/  SYNCS.ARRIVE.TRANS64.RED.A1T0 RZ, [UR8], RZ ;  /* 0x000000ffffff79a7 */ /* 0x000fe20008100408 */
[----:B------:R-:W4:Y:S02]  /*4af0*/  SYNCS.PHASECHK.TRANS64.TRYWAIT P2, [UR7+0x80], R12 ;  /* 0x0000800cff0075a7 */ /* 0x000f240008041107 */
[----:B--2-4-:R-:W-:Y:S05]  /*4b00*/  @!P2 BRA `(.L_x_93) ;  /* 0x000000980030a947 */ /* 0x014fea0003800000 */
.L_x_359:
[----:B------:R-:W2:Y:S01]  /*4b10*/  LDC.64 R14, c[0x0][0xb10] ;  /* 0x0002c400ff0e7b82 */ /* 0x000ea20000000a00 */
[----:B------:R-:W-:Y:S01]  /*4b20*/  @!P4 R2UR UR8, R18 ;  /* 0x000000001208c2ca */ /* 0x000fe200000e0000 */
[----:B------:R-:W-:Y:S01]  /*4b30*/  VOTEU.ALL UP1, P4 ;  /* 0x0000000000ff7886 */ /* 0x000fe20002020000 */
[----:B------:R-:W-:Y:S01]  /*4b40*/  @!P4 R2UR UR9, R19 ;  /* 0x000000001309c2ca */ /* 0x000fe200000e0000 */
[----:B------:R-:W-:Y:S01]  /*4b50*/  UMOV UR10, 0x0 ;  /* 0x00000000000a7882 */ /* 0x000fe20000000000 */
[----:B------:R-:W-:Y:S03]  /*4b60*/  UMOV UR11, 0x10000000 ;  /* 0x10000000000b7882 */ /* 0x000fe60000000000 */
[----:B------:R-:W4:Y:S01]  /*4b70*/  LDC.64 R10, c[0x0][0xb18] ;  /* 0x0002c600ff0a7b82 */ /* 0x000f220000000a00 */
[----:B------:R-:W-:Y:S01]  /*4b80*/  @!UP1 UIADD3 UR18, UPT, UPT, UR34, 0x80, URZ ;  /* 0x0000008022129890 */ /* 0x000fe2000fffe0ff */
[----:B------:R-:W-:Y:S01]  /*4b90*/  @P3 SHF.R.U32.HI R28, RZ, 0x10, R21 ;  /* 0x00000010ff1c3819 */ /* 0x000fe20000011615 */
[----:B------:R-:W-:Y:S01]  /*4ba0*/  @!UP1 UIADD3 UR16, UPT, UPT, UR7, 0x8400, URZ ;  /* 0x0000840007109890 */ /* 0x000fe2000fffe0ff */
[----:B------:R-:W-:Y:S01]  /*4bb0*/  VIADD R30, R30, 0x1 ;  /* 0x000000011e1e7836 */ /* 0x000fe20000000000 */
[----:B------:R-:W-:Y:S03]  /*4bc0*/  VOTEU.ALL UP1, P4 ;  /* 0x0000000000ff7886 */ /* 0x000fe60002020000 */
[----:B------:R-:W5:Y:S01]  /*4bd0*/  @!P1 LDC R0, c[0x0][0xb20] ;  /* 0x0002c800ff009b82 */ /* 0x000f620000000800 */
[----:B------:R-:W-:Y:S01]  /*4be0*/  UMOV UR19, UR35 ;  /* 0x0000002300137c82 */ /* 0x000fe20008000000 */
[----:B------:R-:W-:Y:S01]  /*4bf0*/  IMAD.U32 R19, RZ, RZ, UR8 ;  /* 0x00000008ff137e24 */ /* 0x000fe2000f8e00ff */
[----:B------:R-:W-:Y:S05]  /*4c00*/  UMOV UR20, UR36 ;  /* 0x0000002400147c82 */ /* 0x000fea0008000000 */
[----:B-1----:R-:W1:Y:S01]  /*4c10*/  @!P1 LDC R3, c[0x0][0xb0c] ;  /* 0x0002c300ff039b82 */ /* 0x002e620000000800 */
[----:B------:R-:W-:Y:S01]  /*4c20*/  IMAD.U32 R18, RZ, RZ, UR9 ;  /* 0x00000009ff127e24 */ /* 0x000fe2000f8e00ff */
[----:B------:R-:W-:Y:S01]  /*4c30*/  UPRMT UR8, UR37, 0x654, UR17 ;  /* 0x0000065425087896 */ /* 0x000fe20008000011 */
[----:B------:R-:W-:Y:S03]  /*4c40*/  @!P4 R2UR UR15, R19 ;  /* 0x00000000130fc2ca */ /* 0x000fe600000e0000 */
[----:B------:R-:W-:Y:S01]  /*4c50*/  @!P4 R2UR UR14, R18 ;  /* 0x00000000120ec2ca */ /* 0x000fe200000e0000 */
[----:B------:R-:W-:Y:S11]  /*4c60*/  @!P4 IMAD.MOV.U32 R18, RZ, RZ, 0x4000 ;  /* 0x00004000ff12c424 */ /* 0x000ff600078e00ff */
[----:B------:R-:W-:Y:S01]  /*4c70*/  @!UPT UIADD3 URZ, UPT, UPT, URZ, URZ, URZ ;  /* 0x000000fffffff290 */ /* 0x000fe2000fffe0ff */
[----:B------:R1:W-:Y:S01]  /*4c80*/  @!UP1 UTMALDG.3D [UR16], [UR14], desc[UR10] ;  /* 0x00000a100e0095b4 */ /* 0x0003e20008011000 */
[----:B------:R1:W-:Y:S02]  /*4c90*/  @!P4 SYNCS.ARRIVE.TRANS64.RED.A0TR RZ, [UR7+0x60], R18 ;  /* 0x00006012ffffc9a7 */ /* 0x0003e40008300407 */
[----:B-1----:R-:W-:Y:S01]  /*4ca0*/  @!P1 ISETP.NE.AND P2, PT, R3, 0x1, PT ;  /* 0x000000010300980c */ /* 0x002fe20003f45270 */
[C---:B--2---:R-:W-:Y:S01]  /*4cb0*/  @!P1 IMAD.HI.U32 R14, R13.reuse, R14, RZ ;  /* 0x0000000e0d0e9227 */ /* 0x044fe200078e00ff */
[----:B----4-:R-:W-:Y:S03]  /*4cc0*/  @!P1 ISETP.NE.AND P0, PT, R10, 0x1, PT ;  /* 0x000000010a00980c */ /* 0x010fe60003f05270 */
[C---:B------:R-:W-:Y:S01]  /*4cd0*/  @!P1 IMAD.HI.U32 R11, R8.reuse, R11, RZ ;  /* 0x0000000b080b9227 */ /* 0x040fe200078e00ff */
[----:B------:R-:W-:Y:S04]  /*4ce0*/  @!P1 SHF.R.U32.HI R14, RZ, R15, R14 ;  /* 0x0000000fff0e9219 */ /* 0x000fe8000001160e */
[----:B-----5:R-:W-:Y:S01]  /*4cf0*/  @!P1 SHF.R.U32.HI R9, RZ, R0, R11 ;  /* 0x00000000ff099219 */ /* 0x020fe2000001160b */
[----:B------:R-:W-:Y:S01]  /*4d00*/  SYNCS.ARRIVE.TRANS64.RED.A1T0 RZ, [UR8], RZ ;  /* 0x000000ffffff79a7 */ /* 0x000fe20008100408 */
[----:B------:R-:W-:Y:S02]  /*4d10*/  @!P1 SEL R14, R13, R14, !P2 ;  /* 0x0000000e0d0e9207 */ /* 0x000fe40005000000 */
[----:B------:R-:W-:Y:S01]  /*4d20*/  @!P1 SEL R9, R8, R9, !P0 ;  /* 0x0000000908099207 */ /* 0x000fe20004000000 */
[----:B------:R-:W1:Y:S04]  /*4d30*/  SYNCS.PHASECHK.TRANS64.TRYWAIT P5, [UR7+0x88], R12 ;  /* 0x0000880cff0075a7 */ /* 0x000e6800080a1107 */
[----:B------:R-:W-:Y:S02]  /*4d40*/  @!P1 IMAD.IADD R0, R9, 0x1, -R14 ;  /* 0x0000000109009824 */ /* 0x000fe400078e0a0e */
[----:B------:R-:W-:Y:S02]  /*4d50*/  @!P1 IMAD.IADD R9, R14, 0x1, -R9 ;  /* 0x000000010e099824 */ /* 0x000fe400078e0a09 */
[----:B------:R-:W-:Y:S02]  /*4d60*/  @!P1 IMAD R13, R0, R3, R13 ;  /* 0x00000003000d9224 */ /* 0x000fe400078e020d */
[----:B------:R-:W-:Y:S01]  /*4d70*/  @!P1 IMAD R8, R9, R10, R8 ;  /* 0x0000000a09089224 */ /* 0x000fe200078e0208 */
[----:B-1----:R-:W-:Y:S06]  /*4d80*/  @!P5 BRA `(.L_x_94) ;  /* 0x0000009400a8d947 */ /* 0x002fec0003800000 */
.L_x_361:
[----:B-1----:R-:W-:Y:S01]  /*4d90*/  @!P4 IADD3 R3, P0, PT, R32, 0x580, RZ ;  /* 0x000005802003c810 */ /* 0x002fe20007f1e0ff */
[----:B------:R-:W-:Y:S01]  /*4da0*/  VOTEU.ALL UP1, P4 ;  /* 0x0000000000ff7886 */ /* 0x000fe20002020000 */
[----:B------:R-:W-:Y:S01]  /*4db0*/  UMOV UR18, 0x0 ;  /* 0x0000000000127882 */ /* 0x000fe20000000000 */
[----:B------:R-:W-:Y:S01]  /*4dc0*/  UMOV UR19, 0x10000000 ;  /* 0x1000000000137882 */ /* 0x000fe20000000000 */
[----:B------:R-:W-:Y:S01]  /*4dd0*/  @!P4 R2UR UR9, R3 ;  /* 0x000000000309c2ca */ /* 0x000fe200000e0000 */
[----:B------:R-:W-:Y:S01]  /*4de0*/  @!P4 IMAD.X R0, RZ, RZ, R33, P0 ;  /* 0x000000ffff00c224 */ /* 0x000fe200000e0621 */
[----:B------:R-:W-:Y:S01]  /*4df0*/  @!UP1 UIADD3 UR10, UPT, UPT, UR34, 0xc0, URZ ;  /* 0x000000c0220a9890 */ /* 0x000fe2000fffe0ff */
[----:B------:R-:W-:Y:S01]  /*4e00*/  ISETP.NE.AND P0, PT, R30, 0x2, PT ;  /* 0x000000021e00780c */ /* 0x000fe20003f05270 */
[----:B------:R-:W-:Y:S01]  /*4e10*/  UMOV UR11, UR35 ;  /* 0x00000023000b7c82 */ /* 0x000fe20008000000 */
[----:B------:R-:W-:Y:S01]  /*4e20*/  UMOV UR12, UR36 ;  /* 0x00000024000c7c82 */ /* 0x000fe20008000000 */
[----:B------:R-:W-:Y:S01]  /*4e30*/  @!P4 R2UR UR8, R0 ;  /* 0x000000000008c2ca */ /* 0x000fe200000e0000 */
[----:B------:R-:W-:Y:S01]  /*4e40*/  IMAD.IADD R18, R8, 0x1, R171 ;  /* 0x0000000108127824 */ /* 0x000fe200078e02ab */
[----:B------:R-:W-:Y:S01]  /*4e50*/  @P3 R2UR UR36, R28 ;  /* 0x000000001c2432ca */ /* 0x000fe200000e0000 */
[----:B------:R-:W-:Y:S01]  /*4e60*/  IMAD.IADD R19, R13, 0x1, R204 ;  /* 0x000000010d137824 */ /* 0x000fe200078e02cc */
[----:B------:R-:W-:Y:S02]  /*4e70*/  SEL R0, RZ, 0x1, P0 ;  /* 0x00000001ff007807 */ /* 0x000fe40000000000 */
[----:B------:R-:W-:Y:S01]  /*4e80*/  LOP3.LUT R31, R31, 0x1, RZ, 0x3c, !PT ;  /* 0x000000011f1f7812 */ /* 0x000fe200078e3cff */
[----:B------:R-:W-:Y:S01]  /*4e90*/  IMAD.U32 R10, RZ, RZ, UR9 ;  /* 0x00000009ff0a7e24 */ /* 0x000fe2000f8e00ff */
[----:B------:R-:W-:Y:S01]  /*4ea0*/  @!UP1 UIADD3 UR9, UPT, UPT, UR7, 0x68, URZ ;  /* 0x0000006807099890 */ /* 0x000fe2000fffe0ff */
[----:B------:R-:W-:Y:S02]  /*4eb0*/  LOP3.LUT R29, R29, R0, RZ, 0x3c, !PT ;  /* 0x000000001d1d7212 */ /* 0x000fe400078e3cff */
[----:B------:R-:W-:Y:S02]  /*4ec0*/  SEL R30, R30, RZ, P0 ;  /* 0x000000ff1e1e7207 */ /* 0x000fe40000000000 */
[----:B------:R-:W-:Y:S01]  /*4ed0*/  IMAD.U32 R11, RZ, RZ, UR8 ;  /* 0x00000008ff0b7e24 */ /* 0x000fe2000f8e00ff */
[----:B------:R-:W-:Y:S01]  /*4ee0*/  @!P4 R2UR UR14, R10 ;  /* 0x000000000a0ec2ca */ /* 0x000fe200000e0000 */
[----:B------:R-:W-:Y:S01]  /*4ef0*/  @!UP1 UIADD3 UR8, UPT, UPT, UR7, 0xc400, URZ ;  /* 0x0000c40007089890 */ /* 0x000fe2000fffe0ff */
[----:B------:R-:W-:Y:S02]  /*4f00*/  VOTEU.ALL UP1, P4 ;  /* 0x0000000000ff7886 */ /* 0x000fe40002020000 */
[----:B------:R-:W-:Y:S11]  /*4f10*/  @!P4 R2UR UR15, R11 ;  /* 0x000000000b0fc2ca */ /* 0x000ff600000e0000 */
[----:B------:R-:W-:Y:S02]  /*4f20*/  @!UPT UIADD3 URZ, UPT, UPT, URZ, URZ, URZ ;  /* 0x000000fffffff290 */ /* 0x000fe4000fffe0ff */
[----:B------:R2:W-:Y:S01]  /*4f30*/  @!UP1 UTMALDG.3D [UR8], [UR14], desc[UR18] ;  /* 0x000012080e0095b4 */ /* 0x0005e20008011000 */
[----:B------:R2:W-:Y:S01]  /*4f40*/  @!P4 SYNCS.ARRIVE.TRANS64.RED.A0TR RZ, [UR7+0x68], R27 ;  /* 0x0000681bffffc9a7 */ /* 0x0005e20008300407 */
[----:B------:R-:W-:Y:S01]  /*4f50*/  UPLOP3.LUT UP1, UPT, UPT, UPT, UPT, 0x80, 0x8 ;  /* 0x000000000008789c */ /* 0x000fe20003f2f070 */
[----:B------:R-:W-:Y:S01]  /*4f60*/  SYNCS.ARRIVE.TRANS64.RED.A1T0 RZ, [UR13], RZ ;  /* 0x000000ffffff79a7 */ /* 0x000fe2000810040d */
[----:B------:R-:W-:Y:S09]  /*4f70*/  @P3 BRA `(.L_x_95) ;  /* 0xfffffff000943947 */ /* 0x000ff2000383ffff */
[----:B------:R-:W-:-:S04]  /*4f80*/  SHF.L.U32 R3, R31, 0x1f, RZ ;  /* 0x0000001f1f037819 */ /* 0x000fc800000006ff */
[----:B------:R-:W1:Y:S02]  /*4f90*/  SYNCS.PHASECHK.TRANS64.TRYWAIT P0, [UR7+0x70], R3 ;  /* 0x00007003ff0075a7 */ /* 0x000e640008001107 */
[----:B-1----:R-:W-:Y:S05]  /*4fa0*/  @!P0 BRA `(.L_x_96) ;  /* 0x0000009400388947 */ /* 0x002fea0003800000 */
.L_x_363:
[----:B------:R-:W4:Y:S02]  /*4fb0*/  SYNCS.PHASECHK.TRANS64.TRYWAIT P0, [UR7+0x78], R3 ;  /* 0x00007803ff0075a7 */ /* 0x000f240008001107 */
[----:B----4-:R-:W-:Y:S05]  /*4fc0*/  @!P0 BRA `(.L_x_97) ;  /* 0x0000009400488947 */ /* 0x010fea0003800000 */
.L_x_365:
[----:B------:R-:W4:Y:S02]  /*4fd0*/  SYNCS.PHASECHK.TRANS64.TRYWAIT P0, [UR7+0x80], R3 ;  /* 0x00008003ff0075a7 */ /* 0x000f240008001107 */
[----:B----4-:R-:W-:Y:S05]  /*4fe0*/  @!P0 BRA `(.L_x_98) ;  /* 0x0000009400588947 */ /* 0x010fea0003800000 */
.L_x_367:
[----:B-1----:R-:W-:-:S07]  /*4ff0*/  MOV R0, UR7 ;  /* 0x0000000700007c02 */ /* 0x002fce0008000f00 */
.L_x_99:
[----:B-1----:R-:W-:-:S04]  /*5000*/  SHF.L.U32 R3, R31, 0x1f, RZ ;  /* 0x0000001f1f037819 */ /* 0x002fc800000006ff */
[----:B------:R1:W4:Y:S03]  /*5010*/  SYNCS.PHASECHK.TRANS64.TRYWAIT P0, [R0+URZ+0x88], R3 ;  /* 0x00008803000075a7 */ /* 0x00032600080011ff */
[----:B----4-:R-:W-:Y:S05]  /*5020*/  @!P0 NANOSLEEP.SYNCS 0x989680 ;  /* 0x009896800000895d */ /* 0x010fea0003900000 */
[----:B------:R-:W4:Y:S02]  /*5030*/  @!P0 SYNCS.PHASECHK.TRANS64 P0, [R0+URZ+0x88], R3 ;  /* 0x00008803000085a7 */ /* 0x000f2400080010ff */
[----:B--2-4-:R-:W-:Y:S05]  /*5040*/  @P0 EXIT ;  /* 0x000000000000094d */ /* 0x014fea0003800000 */
[----:B------:R-:W-:Y:S05]  /*5050*/  BRA `(.L_x_99) ;  /* 0xfffffffc00e87947 */ /* 0x000fea000383ffff */
.L_x_84:
[----:B------:R-:W-:-:S06]  /*5060*/  UISETP.GE.AND UP1, UPT, UR10, 0x4, UPT ;  /* 0x000000040a00788c */ /* 0x000fcc000bf26270 */
[----:B------:R-:W-:-:S13]  /*5070*/  PLOP3.LUT P0, PT, PT, PT, UP1, 0x80, 0x8 ;  /* 0x000000000008781c */ /* 0x000fda0003f0f018 */
[----:B------:R-:W-:Y:S05]  /*5080*/  @!P0 EXIT ;  /* 0x000000000000894d */ /* 0x000fea0003800000 */
[----:B------:R-:W-:Y:S01]  /*5090*/  BAR.SYNC.DEFER_BLOCKING 0x6, 0xa0 ;  /* 0x0182800000007b1d */ /* 0x000fe20000010000 */
[C---:B------:R-:W-:Y:S01]  /*50a0*/  IMAD.SHL.U32 R0, R227.reuse, 0x40, RZ ;  /* 0x00000040e3007824 */ /* 0x040fe200078e00ff */
[C---:B------:R-:W-:Y:S01]  /*50b0*/  LOP3.LUT R226, R227.reuse, 0x1, RZ, 0xc0, !PT ;  /* 0x00000001e3e27812 */ /* 0x040fe200078ec0ff */
[C---:B------:R-:W-:Y:S01]  /*50c0*/  IMAD.SHL.U32 R225, R227.reuse, 0x8, RZ ;  /* 0x00000008e3e17824 */ /* 0x040fe200078e00ff */
[----:B------:R-:W-:Y:S01]  /*50d0*/  CS2R R220, SRZ ;  /* 0x0000000000dc7805 */ /* 0x000fe2000001ff00 */
[C---:B------:R-:W-:Y:S01]  /*50e0*/  IMAD.U32 R74, R227.reuse, 0x10000, RZ ;  /* 0x00010000e34a7824 */ /* 0x040fe200078e00ff */
[----:B------:R-:W-:Y:S02]  /*50f0*/  UMOV UR41, 0x400 ;  /* 0x0000040000297882 */ /* 0x000fe40000000000 */
[----:B------:R-:W1:Y:S01]  /*5100*/  LDC R213, c[0x0][0x370] ;  /* 0x0000dc00ffd57b82 */ /* 0x000e620000000800 */
[----:B------:R-:W-:Y:S01]  /*5110*/  ULEA UR41, UR37, UR41, 0x18 ;  /* 0x0000002925297291 */ /* 0x000fe2000f8ec0ff */
[----:B------:R-:W-:Y:S01]  /*5120*/  LOP3.LUT R2, R0, 0x1c0, RZ, 0xc0, !PT ;  /* 0x000001c000027812 */ /* 0x000fe200078ec0ff */
[----:B------:R-:W-:Y:S01]  /*5130*/  IMAD.MOV.U32 R224, RZ, RZ, 0x2 ;  /* 0x00000002ffe07424 */ /* 0x000fe200078e00ff */
[----:B------:R-:W-:Y:S01]  /*5140*/  ISETP.NE.U32.AND P0, PT, R226, 0x1, PT ;  /* 0x00000001e200780c */ /* 0x000fe20003f05070 */
[----:B------:R-:W-:Y:S01]  /*5150*/  IMAD.MOV.U32 R223, RZ, RZ, 0x4 ;  /* 0x00000004ffdf7424 */ /* 0x000fe200078e00ff */
[----:B------:R-:W-:Y:S01]  /*5160*/  LOP3.LUT R225, R2, 0x38, R225, 0xf8, !PT ;  /* 0x0000003802e17812 */ /* 0x000fe200078ef8e1 */
[----:B------:R-:W-:Y:S01]  /*5170*/  IMAD.MOV.U32 R73, RZ, RZ, RZ ;  /* 0x000000ffff497224 */ /* 0x000fe200078e00ff */
[----:B------:R-:W2:Y:S01]  /*5180*/  LDC R210, c[0x0][0x374] ;  /* 0x0000dd00ffd27b82 */ /* 0x000ea20000000800 */
[----:B------:R-:W-:Y:S01]  /*5190*/  LOP3.LUT R74, R74, 0x600000, RZ, 0xc0, !PT ;  /* 0x006000004a4a7812 */ /* 0x000fe200078ec0ff */
[----:B------:R-:W-:Y:S01]  /*51a0*/  IMAD.MOV.U32 R222, RZ, RZ, RZ ;  /* 0x000000ffffde7224 */ /* 0x000fe200078e00ff */
[----:B------:R-:W-:Y:S01]  /*51b0*/  R2P PR, R227, 0x6 ;  /* 0x00000006e3007804 */ /* 0x000fe20000000000 */
[----:B------:R-:W-:Y:S01]  /*51c0*/  IMAD.MOV.U32 R208, RZ, RZ, RZ ;  /* 0x000000ffffd07224 */ /* 0x000fe200078e00ff */
[----:B------:R-:W-:Y:S01]  /*51d0*/  LOP3.LUT R225, R225, 0x1e00, R0, 0xf8, !PT ;  /* 0x00001e00e1e17812 */ /* 0x000fe200078ef800 */
[----:B------:R-:W3:Y:S01]  /*51e0*/  LDCU.64 UR46, c[0x0][0x348] ;  /* 0x00006900ff2e77ac */ /* 0x000ee20008000a00 */
[----:B------:R-:W-:Y:S01]  /*51f0*/  P2R R0, PR, RZ, 0x1 ;  /* 0x00000001ff007803 */ /* 0x000fe20000000000 */
[----:B------:R-:W4:Y:S01]  /*5200*/  LDS R3, [UR41+0x130] ;  /* 0x00013029ff037984 */ /* 0x000f220008000800 */
[----:B------:R-:W-:Y:S01]  /*5210*/  LOP3.LUT R227, R227, 0x60, RZ, 0xc0, !PT ;  /* 0x00000060e3e37812 */ /* 0x000fe200078ec0ff */
[----:B------:R-:W-:Y:S01]  /*5220*/  UMOV UR44, 0x1 ;  /* 0x00000001002c7882 */ /* 0x000fe20000000000 */
[----:B------:R-:W-:Y:S01]  /*5230*/  SEL R224, R224, 0xfffffffe, !P1 ;  /* 0xfffffffee0e07807 */ /* 0x000fe20004800000 */
[----:B------:R-:W-:Y:S01]  /*5240*/  UIADD3 UR40, UPT, UPT, UR41, 0x400, URZ ;  /* 0x0000040029287890 */ /* 0x000fe2000fffe0ff */
[----:B------:R-:W-:Y:S01]  /*5250*/  SEL R223, R223, 0xfffffffc, !P2 ;  /* 0xfffffffcdfdf7807 */ /* 0x000fe20005000000 */
[----:B------:R-:W-:Y:S01]  /*5260*/  UMOV UR43, URZ ;  /* 0x000000ff002b7c82 */ /* 0x000fe20008000000 */
[----:B------:R-:W-:Y:S01]  /*5270*/  UMOV UR42, URZ ;  /* 0x000000ff002a7c82 */ /* 0x000fe20008000000 */
[----:B-1234-:R-:W-:-:S08]  /*5280*/  IMAD.IADD R74, R3, 0x1, R74 ;  /* 0x00000001034a7824 */ /* 0x01efd000078e024a */
.L_x_319:
[C---:B------:R-:W-:Y:S02]  /*5290*/  LEA R0, R208.reuse, UR41, 0x3 ;  /* 0x00000029d0007c11 */ /* 0x040fe4000f8e18ff */
[----:B------:R-:W-:Y:S02]  /*52a0*/  SHF.L.U32 R3, R221, 0x1f, RZ ;  /* 0x0000001fdd037819 */ /* 0x000fe400000006ff */
[----:B------:R-:W-:Y:S02]  /*52b0*/  LEA R8, R208, UR41, 0x4 ;  /* 0x00000029d0087c11 */ /* 0x000fe4000f8e20ff */
[----:B------:R-:W1:Y:S02]  /*52c0*/  SYNCS.PHASECHK.TRANS64.TRYWAIT P0, [R0+URZ+0xa0], R3 ;  /* 0x0000a003000075a7 */ /* 0x000e6400080011ff */
[----:B-1----:R-:W-:Y:S05]  /*52d0*/  @!P0 BRA `(.L_x_100) ;  /* 0x0000009000b48947 */ /* 0x002fea0003800000 */
.L_x_368:
        /* <DEDUP_REMOVED lines=11> */
[----:B--2---:R-:W-:-:S04]  /*5390*/  LOP3.LUT P3, RZ, R10, 0x1, RZ, 0xc0, !PT ;  /* 0x000000010aff7812 */ /* 0x004fc8000786c0ff */
[----:B------:R-:W-:-:S09]  /*53a0*/  P2R R230, PR, RZ, 0x8 ;  /* 0x00000008ffe67803 */ /* 0x000fd20000000000 */
[----:B------:R-:W-:Y:S02]  /*53b0*/  @P3 MOV R217, R8 ;  /* 0x0000000800d93202 */ /* 0x000fe40000000f00 */
[----:B------:R-:W-:Y:S01]  /*53c0*/  @P3 LOP3.LUT R218, R9, 0xffff, RZ, 0xc0, !PT ;  /* 0x0000ffff09da3812 */ /* 0x000fe200078ec0ff */
[----:B-1----:R-:W-:Y:S06]  /*53d0*/  @!P0 BRA `(.L_x_101) ;  /* 0x0000000000b88947 */ /* 0x002fec0003800000 */
[----:B------:R-:W1:Y:S01]  /*53e0*/  LDC.64 R4, c[0x0][0xb18] ;  /* 0x0002c600ff047b82 */ /* 0x000e620000000a00 */
[----:B------:R-:W-:-:S07]  /*53f0*/  ISETP.NE.AND P0, PT, R68, 0x1, PT ;  /* 0x000000014400780c */ /* 0x000fce0003f05270 */
[----:B------:R-:W2:Y:S08]  /*5400*/  LDC.64 R6, c[0x0][0xb10] ;  /* 0x0002c400ff067b82 */ /* 0x000eb00000000a00 */
[----:B------:R-:W3:Y:S08]  /*5410*/  LDC R0, c[0x0][0xb20] ;  /* 0x0002c800ff007b82 */ /* 0x000ef00000000800 */
[----:B------:R-:W4:Y:S01]  /*5420*/  LDC R12, c[0x0][0xb0c] ;  /* 0x0002c300ff0c7b82 */ /* 0x000f220000000800 */
[----:B-1----:R-:W-:Y:S01]  /*5430*/  IMAD.HI.U32 R13, R210, R5, RZ ;  /* 0x00000005d20d7227 */ /* 0x002fe200078e00ff */
[----:B------:R-:W-:-:S03]  /*5440*/  ISETP.NE.AND P1, PT, R4, 0x1, PT ;  /* 0x000000010400780c */ /* 0x000fc60003f25270 */
[----:B------:R-:W-:-:S03]  /*5450*/  IMAD.HI.U32 R5, R218, R5, RZ ;  /* 0x00000005da057227 */ /* 0x000fc600078e00ff */
[----:B------:R-:W1:Y:S01]  /*5460*/  LDC.64 R2, c[0x0][0xb28] ;  /* 0x0002ca00ff027b82 */ /* 0x000e620000000a00 */
[----:B--2---:R-:W-:-:S04]  /*5470*/  IMAD.HI.U32 R14, R213, R6, RZ ;  /* 0x00000006d50e7227 */ /* 0x004fc800078e00ff */
[----:B------:R-:W-:Y:S01]  /*5480*/  IMAD.HI.U32 R16, R217, R6, RZ ;  /* 0x00000006d9107227 */ /* 0x000fe200078e00ff */
[----:B------:R-:W-:Y:S02]  /*5490*/  SHF.R.U32.HI R14, RZ, R7, R14 ;  /* 0x00000007ff0e7219 */ /* 0x000fe4000001160e */
[-C--:B---3--:R-:W-:Y:S02]  /*54a0*/  SHF.R.U32.HI R13, RZ, R0.reuse, R13 ;  /* 0x00000000ff0d7219 */ /* 0x088fe4000001160d */
[----:B------:R-:W-:Y:S02]  /*54b0*/  SHF.R.U32.HI R5, RZ, R0, R5 ;  /* 0x00000000ff057219 */ /* 0x000fe40000011605 */
[----:B------:R-:W-:Y:S02]  /*54c0*/  SEL R13, R210, R13, !P1 ;  /* 0x0000000dd20d7207 */ /* 0x000fe40004800000 */
[----:B------:R-:W-:Y:S02]  /*54d0*/  SHF.R.U32.HI R16, RZ, R7, R16 ;  /* 0x00000007ff107219 */ /* 0x000fe40000011610 */
[----:B----4-:R-:W-:-:S02]  /*54e0*/  ISETP.NE.AND P2, PT, R12, 0x1, PT ;  /* 0x000000010c00780c */ /* 0x010fc40003f45270 */
[----:B------:R-:W-:Y:S02]  /*54f0*/  SEL R5, R218, R5, !P1 ;  /* 0x00000005da057207 */ /* 0x000fe40004800000 */
[----:B------:R-:W-:Y:S02]  /*5500*/  SEL R15, R213, R14, !P2 ;  /* 0x0000000ed50f7207 */ /* 0x000fe40005000000 */
[----:B------:R-:W-:Y:S01]  /*5510*/  SEL R7, R217, R16, !P2 ;  /* 0x00000010d9077207 */ /* 0x000fe20005000000 */
[----:B-1----:R-:W-:-:S04]  /*5520*/  IMAD.HI.U32 R14, R13, R2, RZ ;  /* 0x000000020d0e7227 */ /* 0x002fc800078e00ff */
[----:B------:R-:W-:Y:S01]  /*5530*/  IMAD.HI.U32 R6, R15, R2, RZ ;  /* 0x000000020f067227 */ /* 0x000fe200078e00ff */
[----:B------:R-:W-:-:S04]  /*5540*/  @P0 SHF.R.U32.HI R13, RZ, R3, R14 ;  /* 0x00000003ff0d0219 */ /* 0x000fc8000001160e */
[----:B------:R-:W-:Y:S01]  /*5550*/  @P0 SHF.R.U32.HI R15, RZ, R3, R6 ;  /* 0x00000003ff0f0219 */ /* 0x000fe20000011606 */
[----:B------:R-:W-:-:S04]  /*5560*/  IMAD R13, R68, R13, RZ ;  /* 0x0000000d440d7224 */ /* 0x000fc800078e02ff */
[----:B------:R-:W-:Y:S01]  /*5570*/  IMAD R0, R68, R15, RZ ;  /* 0x0000000f44007224 */ /* 0x000fe200078e02ff */
[C---:B------:R-:W-:Y:S02]  /*5580*/  ISETP.GE.AND P1, PT, R5.reuse, R13, PT ;  /* 0x0000000d0500720c */ /* 0x040fe40003f26270 */
[----:B------:R-:W-:Y:S02]  /*5590*/  IADD3 R13, PT, PT, -R5, RZ, RZ ;  /* 0x000000ff050d7210 */ /* 0x000fe40007ffe1ff */
[----:B------:R-:W-:Y:S01]  /*55a0*/  ISETP.GE.OR P1, PT, R7, R0, P1 ;  /* 0x000000000700720c */ /* 0x000fe20000f26670 */
[----:B------:R-:W-:-:S04]  /*55b0*/  IMAD.HI.U32 R0, R5, R2, RZ ;  /* 0x0000000205007227 */ /* 0x000fc800078e00ff */
[----:B------:R-:W-:Y:S01]  /*55c0*/  IMAD R13, R4, R13, R218 ;  /* 0x0000000d040d7224 */ /* 0x000fe200078e02da */
        /* <DEDUP_REMOVED lines=15> */
.L_x_101:
[----:B------:R-:W1:Y:S02]  /*56c0*/  LDCU UR4, c[0x0][0xb30] ;  /* 0x00016600ff0477ac */ /* 0x000e640008000800 */
[----:B-1----:R-:W-:-:S09]  /*56d0*/  UISETP.NE.AND UP0, UPT, UR4, 0x1, UPT ;  /* 0x000000010400788c */ /* 0x002fd2000bf05270 */
[----:B------:R-:W-:Y:S05]  /*56e0*/  BRA.U UP0, `(.L_x_102) ;  /* 0x0000000100407547 */ /* 0x000fea000b800000 */
[----:B------:R-:W1:Y:S08]  /*56f0*/  LDC.64 R2, c[0x0][0xb18] ;  /* 0x0002c600ff027b82 */ /* 0x000e700000000a00 */
[----:B------:R-:W2:Y:S08]  /*5700*/  LDC.64 R4, c[0x0][0xb10] ;  /* 0x0002c400ff047b82 */ /* 0x000eb00000000a00 */
[----:B------:R-:W3:Y:S08]  /*5710*/  LDC R0, c[0x0][0xb20] ;  /* 0x0002c800ff007b82 */ /* 0x000ef00000000800 */
[----:B------:R-:W4:Y:S01]  /*5720*/  LDC R6, c[0x0][0xb0c] ;  /* 0x0002c300ff067b82 */ /* 0x000f220000000800 */
[----:B-1----:R-:W-:Y:S01]  /*5730*/  IMAD.HI.U32 R3, R218, R3, RZ ;  /* 0x00000003da037227 */ /* 0x002fe200078e00ff */
[----:B------:R-:W-:-:S03]  /*5740*/  ISETP.NE.AND P0, PT, R2, 0x1, PT ;  /* 0x000000010200780c */ /* 0x000fc60003f05270 */
[----:B--2---:R-:W-:-:S05]  /*5750*/  IMAD.HI.U32 R4, R217, R4, RZ ;  /* 0x00000004d9047227 */ /* 0x004fca00078e00ff */
[----:B------:R-:W-:Y:S02]  /*5760*/  SHF.R.U32.HI R4, RZ, R5, R4 ;  /* 0x00000005ff047219 */ /* 0x000fe40000011604 */
        /* <DEDUP_REMOVED lines=8> */
.L_x_102:
[----:B------:R-:W-:Y:S01]  /*57f0*/  ULOP3.LUT UP0, URZ, UR40, 0x3f0, URZ, 0xc0, !UPT ;  /* 0x000003f028ff7892 */ /* 0x000fe2000f80c0ff */
[----:B------:R-:W-:Y:S02]  /*5800*/  IADD3 R208, PT, PT, R208, 0x1, RZ ;  /* 0x00000001d0d07810 */ /* 0x000fe40007ffe0ff */
[----:B------:R-:W-:-:S06]  /*5810*/  @P3 SHF.R.U32.HI R219, RZ, 0x10, R9 ;  /* 0x00000010ffdb3819 */ /* 0x000fcc0000011609 */
[----:B------:R-:W-:Y:S05]  /*5820*/  BRA.U !UP0, `(.L_x_103) ;  /* 0x00000001087c7547 */ /* 0x000fea000b800000 */
[----:B------:R-:W-:Y:S01]  /*5830*/  MOV R2, 0x0 ;  /* 0x0000000000027802 */ /* 0x000fe20000000f00 */
[----:B------:R-:W1:Y:S01]  /*5840*/  LDCU.64 UR8, c[0x4][0x80] ;  /* 0x01001000ff0877ac */ /* 0x000e620008000a00 */
[----:B------:R-:W-:Y:S02]  /*5850*/  HFMA2 R12, -RZ, RZ, 0, 5.9604644775390625e-08 ;  /* 0x00000001ff0c7431 */ /* 0x000fe400000001ff */
[----:B------:R-:W-:Y:S01]  /*5860*/  IMAD.MOV.U32 R8, RZ, RZ, 0x70 ;  /* 0x00000070ff087424 */ /* 0x000fe200078e00ff */
[----:B------:R2:W3:Y:S01]  /*5870*/  LDC.64 R14, c[0x4][R2] ;  /* 0x01000000020e7b82 */ /* 0x0004e20000000a00 */
[----:B------:R-:W4:Y:S01]  /*5880*/  LDCU.64 UR6, c[0x4][0x88] ;  /* 0x01001100ff0677ac */ /* 0x000f220008000a00 */
[----:B------:R-:W-:Y:S01]  /*5890*/  IMAD.MOV.U32 R13, RZ, RZ, RZ ;  /* 0x000000ffff0d7224 */ /* 0x000fe200078e00ff */
[----:B------:R-:W2:Y:S01]  /*58a0*/  LDCU.64 UR4, c[0x4][0x8] ;  /* 0x01000100ff0477ac */ /* 0x000ea20008000a00 */
[----:B-1----:R-:W-:Y:S01]  /*58b0*/  IMAD.U32 R4, RZ, RZ, UR8 ;  /* 0x00000008ff047e24 */ /* 0x002fe2000f8e00ff */
[----:B------:R-:W-:Y:S01]  /*58c0*/  MOV R5, UR9 ;  /* 0x0000000900057c02 */ /* 0x000fe20008000f00 */
[----:B----4-:R-:W-:Y:S01]  /*58d0*/  IMAD.U32 R6, RZ, RZ, UR6 ;  /* 0x00000006ff067e24 */ /* 0x010fe2000f8e00ff */
[----:B------:R-:W-:Y:S01]  /*58e0*/  MOV R7, UR7 ;  /* 0x0000000700077c02 */ /* 0x000fe20008000f00 */
[----:B--2---:R-:W-:Y:S01]  /*58f0*/  IMAD.U32 R10, RZ, RZ, UR4 ;  /* 0x00000004ff0a7e24 */ /* 0x004fe2000f8e00ff */
[----:B------:R-:W-:-:S02]  /*5900*/  MOV R11, UR5 ;  /* 0x00000005000b7c02 */ /* 0x000fc40008000f00 */
[----:B------:R-:W-:-:S07]  /*5910*/  LEPC R20, `(.L_x_104) ;  /* 0x000000001014794e */ /* 0x000fce0000000000 */
[----:B---3-5:R-:W-:Y:S05]  /*5920*/  CALL.ABS.NOINC R14 ;  /* 0x000000000e007343 */ /* 0x028fea0003c00000 */
.L_x_104:
[----:B------:R-:W1:Y:S01]  /*5930*/  LDC.64 R2, c[0x4][R2] ;  /* 0x0100000002027b82 */ /* 0x000e620000000a00 */
[----:B------:R-:W2:Y:S01]  /*5940*/  LDCU.64 UR8, c[0x4][0x80] ;  /* 0x01001000ff0877ac */ /* 0x000ea20008000a00 */
[----:B------:R-:W-:Y:S02]  /*5950*/  HFMA2 R12, -RZ, RZ, 0, 5.9604644775390625e-08 ;  /* 0x00000001ff0c7431 */ /* 0x000fe400000001ff */
[----:B------:R-:W-:Y:S01]  /*5960*/  IMAD.MOV.U32 R8, RZ, RZ, 0x70 ;  /* 0x00000070ff087424 */ /* 0x000fe200078e00ff */
[----:B------:R-:W3:Y:S01]  /*5970*/  LDCU.64 UR6, c[0x4][0x88] ;  /* 0x01001100ff0677ac */ /* 0x000ee20008000a00 */
[----:B------:R-:W-:Y:S01]  /*5980*/  IMAD.MOV.U32 R13, RZ, RZ, RZ ;  /* 0x000000ffff0d7224 */ /* 0x000fe200078e00ff */
[----:B------:R-:W4:Y:S01]  /*5990*/  LDCU.64 UR4, c[0x4][0x8] ;  /* 0x01000100ff0477ac */ /* 0x000f220008000a00 */
[----:B--2---:R-:W-:Y:S02]  /*59a0*/  MOV R4, UR8 ;  /* 0x0000000800047c02 */ /* 0x004fe40008000f00 */
[----:B------:R-:W-:Y:S01]  /*59b0*/  MOV R5, UR9 ;  /* 0x0000000900057c02 */ /* 0x000fe20008000f00 */
[----:B---3--:R-:W-:Y:S01]  /*59c0*/  IMAD.U32 R6, RZ, RZ, UR6 ;  /* 0x00000006ff067e24 */ /* 0x008fe2000f8e00ff */
[----:B------:R-:W-:Y:S01]  /*59d0*/  MOV R7, UR7 ;  /* 0x0000000700077c02 */ /* 0x000fe20008000f00 */
[----:B----4-:R-:W-:Y:S01]  /*59e0*/  IMAD.U32 R10, RZ, RZ, UR4 ;  /* 0x00000004ff0a7e24 */ /* 0x010fe2000f8e00ff */
[----:B------:R-:W-:-:S02]  /*59f0*/  MOV R11, UR5 ;  /* 0x00000005000b7c02 */ /* 0x000fc40008000f00 */
[----:B------:R-:W-:-:S07]  /*5a00*/  LEPC R20, `(.L_x_103) ;  /* 0x000000001014794e */ /* 0x000fce0000000000 */
[----:B-1----:R-:W-:Y:S05]  /*5a10*/  CALL.ABS.NOINC R2 ;  /* 0x0000000002007343 */ /* 0x002fea0003c00000 */
.L_x_103:
[----:B------:R-:W1:Y:S01]  /*5a20*/  LDC.64 R2, c[0x0][0x890] ;  /* 0x00022400ff027b82 */ /* 0x000e620000000a00 */
[----:B------:R-:W-:-:S06]  /*5a30*/  ULOP3.LUT UR4, UR44, 0x1, URZ, 0x3c, !UPT ;  /* 0x000000012c047892 */ /* 0x000fcc000f8e3cff */
[----:B------:R-:W-:Y:S01]  /*5a40*/  IMAD.U32 R216, RZ, RZ, UR4 ;  /* 0x00000004ffd87e24 */ /* 0x000fe2000f8e00ff */
[----:B-1----:R-:W-:-:S04]  /*5a50*/  ISETP.NE.U32.AND P3, PT, R2, RZ, PT ;  /* 0x000000ff0200720c */ /* 0x002fc80003f65070 */
[----:B------:R-:W-:-:S13]  /*5a60*/  ISETP.NE.AND.EX P3, PT, R3, RZ, PT, P3 ;  /* 0x000000ff0300720c */ /* 0x000fda0003f65330 */
[----:B------:R-:W-:Y:S05]  /*5a70*/  @!P3 BRA `(.L_x_105) ;  /* 0x000000000034b947 */ /* 0x000fea0003800000 */
[----:B------:R-:W1:Y:S02]  /*5a80*/  LDCU.64 UR4, c[0x0][0x888] ;  /* 0x00011100ff0477ac */ /* 0x000e640008000a00 */
[----:B-1----:R-:W-:-:S04]  /*5a90*/  UISETP.NE.U32.AND UP0, UPT, UR4, URZ, UPT ;  /* 0x000000ff0400728c */ /* 0x002fc8000bf05070 */
[----:B------:R-:W-:-:S09]  /*5aa0*/  UISETP.NE.AND.EX UP0, UPT, UR5, URZ, UPT, UP0 ;  /* 0x000000ff0500728c */ /* 0x000fd2000bf05300 */
[----:B------:R-:W-:Y:S05]  /*5ab0*/  BRA.U !UP0, `(.L_x_106) ;  /* 0x0000000108187547 */ /* 0x000fea000b800000 */
[----:B------:R-:W1:Y:S01]  /*5ac0*/  LDC.64 R4, c[0x0][0x888] ;  /* 0x00022200ff047b82 */ /* 0x000e620000000a00 */
[----:B------:R-:W-:-:S04]  /*5ad0*/  IMAD R0, R2, UR36, RZ ;  /* 0x0000002402007c24 */ /* 0x000fc8000f8e02ff */
[----:B-1----:R-:W-:-:S05]  /*5ae0*/  IMAD.WIDE R4, R0, 0x4, R4 ;  /* 0x0000000400047825 */ /* 0x002fca00078e0204 */
[----:B-----5:R1:W5:Y:S01]  /*5af0*/  LDG.E R127, desc[UR38][R4.64] ;  /* 0x00000026047f7981 */ /* 0x020362000c1e1900 */
[----:B------:R-:W-:Y:S01]  /*5b00*/  MOV R205, 0x1 ;  /* 0x0000000100cd7802 */ /* 0x000fe20000000f00 */
[----:B------:R-:W-:Y:S06]  /*5b10*/  BRA `(.L_x_105) ;  /* 0x00000000000c7947 */ /* 0x000fec0003800000 */
.L_x_106:
[----:B------:R-:W1:Y:S01]  /*5b20*/  LDCU UR4, c[0x0][0x880] ;  /* 0x00011000ff0477ac */ /* 0x000e620008000800 */
[----:B------:R-:W-:Y:S01]  /*5b30*/  HFMA2 R205, -RZ, RZ, 0, 5.9604644775390625e-08 ;  /* 0x00000001ffcd7431 */ /* 0x000fe200000001ff */
[----:B-1---5:R-:W-:Y:S02]  /*5b40*/  MOV R127, UR4 ;  /* 0x00000004007f7c02 */ /* 0x022fe40008000f00 */
.L_x_105:
[----:B-1----:R-:W1:Y:S02]  /*5b50*/  LDC.64 R4, c[0x0][0x8b0] ;  /* 0x00022c00ff047b82 */ /* 0x002e640000000a00 */
        /* <DEDUP_REMOVED lines=11> */
[----:B------:R-:W-:Y:S05]  /*5c10*/  BRA `(.L_x_107) ;  /* 0x0000000000087947 */ /* 0x000fea0003800000 */
.L_x_108:
[----:B------:R-:W1:Y:S02]  /*5c20*/  LDCU UR4, c[0x0][0x8a0] ;  /* 0x00011400ff0477ac */ /* 0x000e640008000800 */
[----:B-1---5:R-:W-:Y:S02]  /*5c30*/  MOV R75, UR4 ;  /* 0x00000004004b7c02 */ /* 0x022fe40008000f00 */
.L_x_107:
[----:B------:R-:W-:Y:S01]  /*5c40*/  UISETP.NE.AND UP0, UPT, UR45, URZ, UPT ;  /* 0x000000ff2d00728c */ /* 0x000fe2000bf05270 */
[----:B------:R-:W-:-:S04]  /*5c50*/  PLOP3.LUT P0, PT, PT, PT, PT, 0x8, 0x80 ;  /* 0x000000000080781c */ /* 0x000fc80003f0e170 */
[----:B------:R-:W-:-:S04]  /*5c60*/  P2R R231, PR, RZ, 0x1 ;  /* 0x00000001ffe77803 */ /* 0x000fc80000000000 */
[----:B------:R-:W-:Y:S05]  /*5c70*/  BRA.U !UP0, `(.L_x_109) ;  /* 0x00000001083c7547 */ /* 0x000fea000b800000 */
[----:B------:R-:W-:-:S04]  /*5c80*/  ISETP.NE.U32.AND P0, PT, R2, RZ, PT ;  /* 0x000000ff0200720c */ /* 0x000fc80003f05070 */
[----:B------:R-:W-:-:S13]  /*5c90*/  ISETP.NE.AND.EX P0, PT, R3, RZ, PT, P0 ;  /* 0x000000ff0300720c */ /* 0x000fda0003f05300 */
[----:B-----5:R-:W-:-:S04]  /*5ca0*/  @!P0 FSETP.EQ.AND P1, PT, R127, RZ, PT ;  /* 0x000000ff7f00820b */ /* 0x020fc80003f22000 */
[----:B------:R-:W-:Y:S01]  /*5cb0*/  P2R R231, PR, RZ, 0x2 ;  /* 0x00000002ffe77803 */ /* 0x000fe20000000000 */
[----:B------:R-:W-:Y:S08]  /*5cc0*/  @!P0 BRA `(.L_x_109) ;  /* 0x0000000000288947 */ /* 0x000ff00003800000 */
[----:B------:R-:W2:Y:S01]  /*5cd0*/  LDCU.64 UR4, c[0x0][0x888] ;  /* 0x00011100ff0477ac */ /* 0x000ea20008000a00 */
[----:B------:R-:W-:Y:S02]  /*5ce0*/  LOP3.LUT P1, RZ, R205, 0xff, RZ, 0xc0, !PT ;  /* 0x000000ffcdff7812 */ /* 0x000fe4000782c0ff */
[----:B------:R-:W-:-:S04]  /*5cf0*/  FSETP.NEU.AND P0, PT, R127, RZ, PT ;  /* 0x000000ff7f00720b */ /* 0x000fc80003f0d000 */
[----:B------:R-:W-:Y:S02]  /*5d00*/  SEL R0, RZ, 0xffffffff, P0 ;  /* 0xffffffffff007807 */ /* 0x000fe40000000000 */
[----:B--2---:R-:W-:-:S04]  /*5d10*/  ISETP.NE.U32.AND P2, PT, RZ, UR4, PT ;  /* 0x00000004ff007c0c */ /* 0x004fc8000bf45070 */
[----:B------:R-:W-:-:S04]  /*5d20*/  ISETP.NE.AND.EX P2, PT, RZ, UR5, PT, P2 ;  /* 0x00000005ff007c0c */ /* 0x000fc8000bf45320 */
[----:B------:R-:W-:-:S04]  /*5d30*/  @!P1 SEL R0, RZ, 0xffffffff, P2 ;  /* 0xffffffffff009807 */ /* 0x000fc80001000000 */
[----:B------:R-:W-:-:S04]  /*5d40*/  LOP3.LUT R0, R0, 0x1, RZ, 0xc0, !PT ;  /* 0x0000000100007812 */ /* 0x000fc800078ec0ff */
[----:B------:R-:W-:-:S04]  /*5d50*/  ISETP.EQ.U32.AND P0, PT, R0, 0x1, PT ;  /* 0x000000010000780c */ /* 0x000fc80003f02070 */
[----:B------:R-:W-:-:S09]  /*5d60*/  P2R R231, PR, RZ, 0x1 ;  /* 0x00000001ffe77803 */ /* 0x000fd20000000000 */
.L_x_109:
[----:B------:R-:W-:Y:S01]  /*5d70*/  ISETP.NE.AND P4, PT, R231, RZ, PT ;  /* 0x000000ffe700720c */ /* 0x000fe20003f85270 */
[----:B------:R-:W-:Y:S01]  /*5d80*/  IMAD.MOV.U32 R215, RZ, RZ, 0x1 ;  /* 0x00000001ffd77424 */ /* 0x000fe200078e00ff */
[----:B------:R-:W-:Y:S01]  /*5d90*/  LEA R5, R73, UR41, 0x3 ;  /* 0x0000002949057c11 */ /* 0x000fe2000f8e18ff */
[----:B------:R-:W-:Y:S01]  /*5da0*/  IMAD.SHL.U32 R209, R18, 0x100, RZ ;  /* 0x0000010012d17824 */ /* 0x000fe200078e00ff */
[----:B------:R-:W-:Y:S01]  /*5db0*/  SHF.L.U32 R2, R222, 0x1f, RZ ;  /* 0x0000001fde027819 */ /* 0x000fe200000006ff */
[----:B------:R-:W-:Y:S01]  /*5dc0*/  IMAD.SHL.U32 R207, R19, 0x80, RZ ;  /* 0x0000008013cf7824 */ /* 0x000fe200078e00ff */
[----:B------:R-:W-:Y:S01]  /*5dd0*/  CS2R R202, SRZ ;  /* 0x0000000000ca7805 */ /* 0x000fe2000001ff00 */
[----:B------:R-:W-:Y:S01]  /*5de0*/  IMAD R71, R73, 0x100, R74 ;  /* 0x0000010049477824 */ /* 0x000fe200078e024a */
[----:B------:R-:W-:Y:S01]  /*5df0*/  CS2R R200, SRZ ;  /* 0x0000000000c87805 */ /* 0x000fe2000001ff00 */
[----:B------:R-:W-:Y:S01]  /*5e00*/  IMAD.MOV.U32 R72, RZ, RZ, RZ ;  /* 0x000000ffff487224 */ /* 0x000fe200078e00ff */
[----:B------:R-:W-:Y:S01]  /*5e10*/  CS2R R198, SRZ ;  /* 0x0000000000c67805 */ /* 0x000fe2000001ff00 */
[----:B------:R-:W-:Y:S01]  /*5e20*/  IMAD.U32 R214, RZ, RZ, UR42 ;  /* 0x0000002affd67e24 */ /* 0x000fe2000f8e00ff */
[----:B------:R-:W-:Y:S01]  /*5e30*/  CS2R R196, SRZ ;  /* 0x0000000000c47805 */ /* 0x000fe2000001ff00 */
[----:B------:R-:W-:Y:S01]  /*5e40*/  VOTEU.ALL UP0, P4 ;  /* 0x0000000000ff7886 */ /* 0x000fe20002000000 */
[----:B------:R-:W-:Y:S01]  /*5e50*/  @!P4 SHF.L.U32 R4, R216, 0x1f, RZ ;  /* 0x0000001fd804c819 */ /* 0x000fe200000006ff */
[----:B------:R-:W-:Y:S01]  /*5e60*/  IMAD.U32 R212, RZ, RZ, UR43 ;  /* 0x0000002bffd47e24 */ /* 0x000fe2000f8e00ff */
[----:B------:R-:W-:-:S02]  /*5e70*/  CS2R R194, SRZ ;  /* 0x0000000000c27805 */ /* 0x000fc4000001ff00 */
[----:B------:R-:W-:Y:S01]  /*5e80*/  CS2R R192, SRZ ;  /* 0x0000000000c07805 */ /* 0x000fe2000001ff00 */
[----:B------:R-:W-:Y:S01]  /*5e90*/  @!UP0 ULEA UR4, UR43, UR41, 0x3 ;  /* 0x000000292b048291 */ /* 0x000fe2000f8e18ff */
[----:B------:R-:W-:Y:S02]  /*5ea0*/  CS2R R190, SRZ ;  /* 0x0000000000be7805 */ /* 0x000fe4000001ff00 */
[----:B------:R-:W-:Y:S02]  /*5eb0*/  CS2R R188, SRZ ;  /* 0x0000000000bc7805 */ /* 0x000fe4000001ff00 */
[----:B------:R-:W-:Y:S02]  /*5ec0*/  CS2R R186, SRZ ;  /* 0x0000000000ba7805 */ /* 0x000fe4000001ff00 */
[----:B------:R-:W-:Y:S02]  /*5ed0*/  CS2R R184, SRZ ;  /* 0x0000000000b87805 */ /* 0x000fe4000001ff00 */
[----:B------:R-:W-:-:S02]  /*5ee0*/  CS2R R182, SRZ ;  /* 0x0000000000b67805 */ /* 0x000fc4000001ff00 */
[----:B------:R-:W-:Y:S02]  /*5ef0*/  CS2R R180, SRZ ;  /* 0x0000000000b47805 */ /* 0x000fe4000001ff00 */
[----:B------:R-:W-:Y:S02]  /*5f00*/  CS2R R178, SRZ ;  /* 0x0000000000b27805 */ /* 0x000fe4000001ff00 */
[----:B------:R-:W-:Y:S01]  /*5f10*/  CS2R R176, SRZ ;  /* 0x0000000000b07805 */ /* 0x000fe2000001ff00 */
[----:B------:R-:W2:Y:S01]  /*5f20*/  @!P4 SYNCS.PHASECHK.TRANS64.TRYWAIT P1, [UR4+0x50], R4 ;  /* 0x00005004ff00c5a7 */ /* 0x000ea20008021104 */
[----:B------:R-:W-:Y:S01]  /*5f30*/  CS2R R174, SRZ ;  /* 0x0000000000ae7805 */ /* 0x000fe2000001ff00 */
[----:B------:R-:W3:Y:S01]  /*5f40*/  LDCU.64 UR4, c[0x0][0x888] ;  /* 0x00011100ff0477ac */ /* 0x000ee20008000a00 */
[----:B------:R-:W-:Y:S01]  /*5f50*/  CS2R R172, SRZ ;  /* 0x0000000000ac7805 */ /* 0x000fe2000001ff00 */
[----:B------:R-:W4:Y:S01]  /*5f60*/  SYNCS.PHASECHK.TRANS64.TRYWAIT P0, [R5+URZ+0xc0], R2 ;  /* 0x0000c002050075a7 */ /* 0x000f2200080011ff */
[----:B---3--:R-:W-:-:S04]  /*5f70*/  ISETP.NE.U32.AND P2, PT, RZ, UR4, PT ;  /* 0x00000004ff007c0c */ /* 0x008fc8000bf45070 */
[----:B------:R-:W-:-:S04]  /*5f80*/  ISETP.NE.AND.EX P2, PT, RZ, UR5, PT, P2 ;  /* 0x00000005ff007c0c */ /* 0x000fc8000bf45320 */
[----:B------:R-:W-:Y:S02]  /*5f90*/  SEL R3, RZ, 0xffffffff, P2 ;  /* 0xffffffffff037807 */ /* 0x000fe40001000000 */
[----:B-----5:R-:W-:-:S04]  /*5fa0*/  FSETP.NEU.AND P2, PT, R127, RZ, PT ;  /* 0x000000ff7f00720b */ /* 0x020fc80003f4d000 */
[----:B------:R-:W-:Y:S02]  /*5fb0*/  SEL R0, RZ, 0xffffffff, P2 ;  /* 0xffffffffff007807 */ /* 0x000fe40001000000 */
[----:B------:R-:W-:-:S04]  /*5fc0*/  LOP3.LUT P2, R206, R205, 0xff, RZ, 0xc0, !PT ;  /* 0x000000ffcdce7812 */ /* 0x000fc8000784c0ff */
[----:B------:R-:W-:-:S04]  /*5fd0*/  @P3 SEL R0, R3, R0, !P2 ;  /* 0x0000000003003207 */ /* 0x000fc80005000000 */
[----:B------:R-:W-:-:S04]  /*5fe0*/  LOP3.LUT R0, R0, 0x1, RZ, 0xc0, !PT ;  /* 0x0000000100007812 */ /* 0x000fc800078ec0ff */
[----:B------:R-:W-:-:S04]  /*5ff0*/  ISETP.NE.U32.AND P2, PT, R0, 0x1, PT ;  /* 0x000000010000780c */ /* 0x000fc80003f45070 */
[----:B------:R-:W-:Y:S02]  /*6000*/  P2R R229, PR, RZ, 0x4 ;  /* 0x00000004ffe57803 */ /* 0x000fe40000000000 */
[----:B--2---:R-:W-:Y:S02]  /*6010*/  @!P4 SEL R215, RZ, 0x1, !P1 ;  /* 0x00000001ffd7c807 */ /* 0x004fe40004800000 */
[----:B----4-:R-:W-:-:S07]  /*6020*/  SEL R211, RZ, 0x1, !P0 ;  /* 0x00000001ffd37807 */ /* 0x010fce0004000000 */
.L_x_318:
[----:B------:R-:W-:Y:S01]  /*6030*/  ISETP.NE.AND P0, PT, R231, RZ, PT ;  /* 0x000000ffe700720c */ /* 0x000fe20003f05270 */
[----:B------:R-:W-:Y:S05]  /*6040*/  YIELD ;  /* 0x0000000000007946 */ /* 0x000fea0003800000 */
[----:B------:R-:W-:Y:S07]  /*6050*/  BSSY B1, `(.L_x_110) ;  /* 0x0000027000017945 */ /* 0x000fee0003800000 */
[----:B------:R-:W-:Y:S05]  /*6060*/  @P0 BRA `(.L_x_111) ;  /* 0x0000000000940947 */ /* 0x000fea0003800000 */
[----:B------:R-:W-:Y:S01]  /*6070*/  ISETP.NE.AND P1, PT, R229, RZ, PT ;  /* 0x000000ffe500720c */ /* 0x000fe20003f25270 */
[----:B------:R-:W-:Y:S01]  /*6080*/  BSSY B0, `(.L_x_112) ;  /* 0x0000010000007945 */ /* 0x000fe20003800000 */
[----:B------:R-:W-:Y:S02]  /*6090*/  ISETP.NE.AND P0, PT, R215, RZ, PT ;  /* 0x000000ffd700720c */ /* 0x000fe40003f05270 */
[----:B------:R-:W-:Y:S09]  /*60a0*/  ISETP.NE.U32.AND P2, PT, R226, 0x1, PT ;  /* 0x00000001e200780c */ /* 0x000ff20003f45070 */
[----:B-1----:R-:W-:Y:S02]  /*60b0*/  @P1 IMAD R7, R212, 0x2000, R225 ;  /* 0x00002000d4071824 */ /* 0x002fe400078e02e1 */
[----:B------:R-:W-:Y:S03]  /*60c0*/  @P1 IMAD.MOV.U32 R6, RZ, RZ, 0x10 ;  /* 0x00000010ff061424 */ /* 0x000fe600078e00ff */
[----:B------:R-:W-:Y:S02]  /*60d0*/  @P1 LEA R7, R7, UR41, 0x1 ;  /* 0x0000002907071c11 */ /* 0x000fe4000f8e08ff */
[----:B------:R-:W-:Y:S02]  /*60e0*/  @P1 SEL R6, R6, 0xfffffff0, P2 ;  /* 0xfffffff006061807 */ /* 0x000fe40001000000 */
[----:B------:R-:W-:Y:S01]  /*60f0*/  @P1 LEA R2, R224, R7, 0x4 ;  /* 0x00000007e0021211 */ /* 0x000fe200078e20ff */
[C---:B------:R-:W-:Y:S02]  /*6100*/  @P1 VIADD R0, R7.reuse, 0x400 ;  /* 0x0000040007001836 */ /* 0x040fe40000000000 */
[----:B------:R-:W-:Y:S03]  /*6110*/  @P1 IMAD.IADD R4, R7, 0x1, R6 ;  /* 0x0000000107041824 */ /* 0x000fe600078e0206 */
[----:B------:R-:W-:Y:S01]  /*6120*/  @P1 LEA R5, R223, R0, 0x4 ;  /* 0x00000000df051211 */ /* 0x000fe200078e20ff */
[----:B------:R-:W-:Y:S06]  /*6130*/  @P0 BRA `(.L_x_113) ;  /* 0x0000000000100947 */ /* 0x000fec0003800000 */
[----:B------:R-:W-:Y:S02]  /*6140*/  LEA R3, R212, UR41, 0x3 ;  /* 0x00000029d4037c11 */ /* 0x000fe4000f8e18ff */
[----:B------:R-:W-:Y:S04]  /*6150*/  SHF.L.U32 R0, R216, 0x1f, RZ ;  /* 0x0000001fd8007819 */ /* 0x000fe800000006ff */
[----:B------:R-:W1:Y:S02]  /*6160*/  SYNCS.PHASECHK.TRANS64.TRYWAIT P0, [R3+URZ+0x50], R0 ;  /* 0x00005000030075a7 */ /* 0x000e6400080011ff */
[----:B-1----:R-:W-:Y:S05]  /*6170*/  @!P0 BRA `(.L_x_114) ;  /* 0x0000008400208947 */ /* 0x002fea0003800000 */
.L_x_113:
[----:B------:R-:W-:Y:S05]  /*6180*/  BSYNC B0 ;  /* 0x0000000000007941 */ /* 0x000fea0003800000 */
.L_x_112:
[----:B------:R-:W-:Y:S02]  /*6190*/  ISETP.NE.AND P0, PT, R229, RZ, PT ;  /* 0x000000ffe500720c */ /* 0x000fe40003f05270 */
[----:B------:R-:W-:Y:S11]  /*61a0*/  IADD3 R212, PT, PT, R212, 0x1, RZ ;  /* 0x00000001d4d47810 */ /* 0x000ff60007ffe0ff */
[----:B------:R-:W2:Y:S01]  /*61b0*/  @P0 LDS.128 R176, [R4+0x400] ;  /* 0x0004000004b00984 */ /* 0x000ea20000000c00 */
[----:B-1----:R-:W-:Y:S01]  /*61c0*/  @P0 IMAD R3, R224, 0x10, R5 ;  /* 0x00000010e0030824 */ /* 0x002fe200078e0205 */
[C---:B------:R-:W-:Y:S01]  /*61d0*/  @P0 IADD3 R5, PT, PT, R6.reuse, R5, RZ ;  /* 0x0000000506050210 */ /* 0x040fe20007ffe0ff */
[C---:B------:R-:W-:Y:S01]  /*61e0*/  @P0 IMAD.IADD R0, R6.reuse, 0x1, R2 ;  /* 0x0000000106000824 */ /* 0x040fe200078e0202 */
[----:B------:R1:W3:Y:S01]  /*61f0*/  @P0 LDS.128 R172, [R7+0x400] ;  /* 0x0004000007ac0984 */ /* 0x0002e20000000c00 */
[----:B------:R-:W-:Y:S02]  /*6200*/  @P0 IMAD R8, R223, 0x10, R7 ;  /* 0x00000010df080824 */ /* 0x000fe400078e0207 */
[----:B------:R-:W-:Y:S01]  /*6210*/  @P0 IMAD.IADD R6, R6, 0x1, R3 ;  /* 0x0000000106060824 */ /* 0x000fe200078e0203 */
[----:B------:R4:W2:Y:S04]  /*6220*/  @P0 LDS.128 R180, [R2+0x400] ;  /* 0x0004000002b40984 */ /* 0x0008a80000000c00 */
[----:B------:R4:W2:Y:S04]  /*6230*/  @P0 LDS.128 R184, [R0+0x400] ;  /* 0x0004000000b80984 */ /* 0x0008a80000000c00 */
[----:B------:R4:W2:Y:S04]  /*6240*/  @P0 LDS.128 R188, [R8+0x400] ;  /* 0x0004000008bc0984 */ /* 0x0008a80000000c00 */
[----:B------:R4:W2:Y:S04]  /*6250*/  @P0 LDS.128 R192, [R5] ;  /* 0x0000000005c00984 */ /* 0x0008a80000000c00 */
[----:B------:R4:W2:Y:S04]  /*6260*/  @P0 LDS.128 R196, [R3] ;  /* 0x0000000003c40984 */ /* 0x0008a80000000c00 */
[----:B------:R4:W2:Y:S01]  /*6270*/  @P0 LDS.128 R200, [R6] ;  /* 0x0000000006c80984 */ /* 0x0008a20000000c00 */
[C---:B------:R-:W-:Y:S04]  /*6280*/  ISETP.NE.AND P0, PT, R212.reuse, 0x4, PT ;  /* 0x00000004d400780c */ /* 0x040fe80003f05270 */
[----:B-1----:R-:W-:Y:S02]  /*6290*/  SEL R7, RZ, 0x1, P0 ;  /* 0x00000001ff077807 */ /* 0x002fe40000000000 */
[----:B------:R-:W-:Y:S02]  /*62a0*/  SEL R212, R212, RZ, P0 ;  /* 0x000000ffd4d47207 */ /* 0x000fe40000000000 */
[----:B------:R-:W-:Y:S02]  /*62b0*/  LOP3.LUT R216, R216, R7, RZ, 0x3c, !PT ;  /* 0x00000007d8d87212 */ /* 0x000fe400078e3cff */
.L_x_111:
[----:B------:R-:W-:Y:S05]  /*62c0*/  BSYNC B1 ;  /* 0x0000000000017941 */ /* 0x000fea0003800000 */
.L_x_110:
[C---:B------:R-:W-:Y:S01]  /*62d0*/  LOP3.LUT P1, RZ, R72.reuse, R211, RZ, 0xfc, !PT ;  /* 0x000000d348ff7212 */ /* 0x040fe2000782fcff */
[----:B------:R-:W-:Y:S01]  /*62e0*/  IMAD.SHL.U32 R70, R72, 0x40, RZ ;  /* 0x0000004048467824 */ /* 0x000fe200078e00ff */
[----:B------:R-:W-:Y:S01]  /*62f0*/  LEA R124, R73, UR41, 0x3 ;  /* 0x00000029497c7c11 */ /* 0x000fe2000f8e18ff */
[----:B------:R-:W-:Y:S02]  /*6300*/  BSSY B0, `(.L_x_115) ;  /* 0x0000009000007945 */ /* 0x000fe40003800000 */
[----:B------:R-:W-:Y:S05]  /*6310*/  IMAD.IADD R64, R71, 0x1, R70 ;  /* 0x0000000147407824 */ /* 0x000fea00078e0246 */
[----:B----4-:R-:W-:Y:S04]  /*6320*/  SHF.R.U32.HI R3, RZ, 0x15, R64 ;  /* 0x00000015ff037819 */ /* 0x010fe80000011640 */
[----:B------:R-:W-:Y:S01]  /*6330*/  LOP3.LUT P0, RZ, R3, 0x3, R228, 0x48, !PT ;  /* 0x0000000303ff7812 */ /* 0x000fe200078048e4 */
[----:B------:R-:W-:Y:S01]  /*6340*/  @!UPT UIADD3 URZ, UPT, UPT, URZ, URZ, URZ ;  /* 0x000000fffffff290 */ /* 0x000fe2000fffe0ff */
[----:B------:R-:W-:Y:S11]  /*6350*/  @P1 BRA `(.L_x_116) ;  /* 0x00000000000c1947 */ /* 0x000ff60003800000 */
[----:B------:R-:W-:Y:S04]  /*6360*/  SHF.L.U32 R3, R222, 0x1f, RZ ;  /* 0x0000001fde037819 */ /* 0x000fe800000006ff */
[----:B------:R-:W4:Y:S02]  /*6370*/  SYNCS.PHASECHK.TRANS64.TRYWAIT P1, [R124+URZ+0xc0], R3 ;  /* 0x0000c0037c0075a7 */ /* 0x000f2400080211ff */
[----:B----4-:R-:W-:Y:S05]  /*6380*/  @!P1 BRA `(.L_x_117) ;  /* 0x0000008000b09947 */ /* 0x010fea0003800000 */
.L_x_116:
[----:B------:R-:W-:Y:S05]  /*6390*/  BSYNC B0 ;  /* 0x0000000000007941 */ /* 0x000fea0003800000 */
.L_x_115:
[----:B------:R-:W-:Y:S05]  /*63a0*/  @!P0 BRA `(.L_x_118) ;  /* 0x0000000000408947 */ /* 0x000fea0003800000 */
[----:B------:R-:W5:Y:S01]  /*63b0*/  LDCU.64 UR8, c[0x4][0x70] ;  /* 0x01000e00ff0877ac */ /* 0x000f620008000a00 */
[----:B----4-:R-:W-:Y:S01]  /*63c0*/  MOV R3, 0x0 ;  /* 0x0000000000037802 */ /* 0x010fe20000000f00 */
[----:B------:R-:W-:Y:S02]  /*63d0*/  HFMA2 R12, -RZ, RZ, 0, 5.9604644775390625e-08 ;  /* 0x00000001ff0c7431 */ /* 0x000fe400000001ff */
[----:B------:R-:W-:Y:S02]  /*63e0*/  IMAD.MOV.U32 R8, RZ, RZ, 0x192 ;  /* 0x00000192ff087424 */ /* 0x000fe400078e00ff */
[----:B------:R-:W-:Y:S01]  /*63f0*/  IMAD.MOV.U32 R13, RZ, RZ, RZ ;  /* 0x000000ffff0d7224 */ /* 0x000fe200078e00ff */
[----:B------:R-:W1:Y:S01]  /*6400*/  LDCU.64 UR6, c[0x4][0x78] ;  /* 0x01000f00ff0677ac */ /* 0x000e620008000a00 */
[----:B------:R-:W4:Y:S01]  /*6410*/  LDC.64 R2, c[0x4][R3] ;  /* 0x0100000003027b82 */ /* 0x000f220000000a00 */
[----:B------:R-:W2:Y:S01]  /*6420*/  LDCU.64 UR4, c[0x4][0x10] ;  /* 0x01000200ff0477ac */ /* 0x000ea20008000a00 */
[----:B-----5:R-:W-:Y:S01]  /*6430*/  MOV R5, UR9 ;  /* 0x0000000900057c02 */ /* 0x020fe20008000f00 */
[----:B------:R-:W-:Y:S01]  /*6440*/  IMAD.U32 R4, RZ, RZ, UR8 ;  /* 0x00000008ff047e24 */ /* 0x000fe2000f8e00ff */
[----:B-1----:R-:W-:Y:S01]  /*6450*/  MOV R7, UR7 ;  /* 0x0000000700077c02 */ /* 0x002fe20008000f00 */
[----:B------:R-:W-:Y:S01]  /*6460*/  IMAD.U32 R6, RZ, RZ, UR6 ;  /* 0x00000006ff067e24 */ /* 0x000fe2000f8e00ff */
[----:B--2---:R-:W-:Y:S01]  /*6470*/  MOV R11, UR5 ;  /* 0x00000005000b7c02 */ /* 0x004fe20008000f00 */
[----:B------:R-:W-:Y:S02]  /*6480*/  IMAD.U32 R10, RZ, RZ, UR4 ;  /* 0x00000004ff0a7e24 */ /* 0x000fe4000f8e00ff */
[----:B------:R-:W-:Y:S07]  /*6490*/  LEPC R20, `(.L_x_118) ;  /* 0x000000001014794e */ /* 0x000fee0000000000 */
[----:B---34-:R-:W-:Y:S05]  /*64a0*/  CALL.ABS.NOINC R2 ;  /* 0x0000000002007343 */ /* 0x018fea0003c00000 */
.L_x_118:
[----:B------:R-:W-:Y:S05]  /*64b0*/  WARPSYNC.ALL ;  /* 0x0000000000007948 */ /* 0x000fea0003800000 */
[----:B------:R-:W-:Y:S01]  /*64c0*/  R2UR UR4, R64 ;  /* 0x00000000400472ca */ /* 0x000fe200000e0000 */
[--C-:B---3--:R-:W-:Y:S01]  /*64d0*/  HADD2.F32 R126, -RZ, R172.reuse.H0_H0 ;  /* 0x200000acff7e7230 */ /* 0x108fe20000004100 */
[----:B------:R-:W-:Y:S01]  /*64e0*/  MOV R118, 0x3bbb989d ;  /* 0x3bbb989d00767802 */ /* 0x000fe20000000f00 */
[----:B------:R-:W-:Y:S01]  /*64f0*/  HADD2.F32 R129, -RZ, R172.H1_H1 ;  /* 0x300000acff817230 */ /* 0x000fe20000004100 */
[----:B------:R-:W-:Y:S01]  /*6500*/  ISETP.NE.AND P1, PT, R72, 0x3, PT ;  /* 0x000000034800780c */ /* 0x000fe20003f25270 */
[--C-:B------:R-:W-:Y:S01]  /*6510*/  HADD2.F32 R128, -RZ, R173.reuse.H0_H0 ;  /* 0x200000adff807230 */ /* 0x100fe20000004100 */
[----:B------:R-:W-:Y:S01]  /*6520*/  BSSY.RECONVERGENT B1, `(.L_x_119) ;  /* 0x00002d6000017945 */ /* 0x000fe20003800200 */
[----:B------:R-:W-:Y:S02]  /*6530*/  HADD2.F32 R76, -RZ, R173.H1_H1 ;  /* 0x300000adff4c7230 */ /* 0x000fe40000004100 */
[--C-:B------:R-:W-:Y:S02]  /*6540*/  HADD2.F32 R69, -RZ, R174.reuse.H0_H0 ;  /* 0x200000aeff457230 */ /* 0x100fe40000004100 */
[----:B------:R-:W-:Y:S02]  /*6550*/  HADD2.F32 R78, -RZ, R174.H1_H1 ;  /* 0x300000aeff4e7230 */ /* 0x000fe40000004100 */
[----:B-1----:R-:W1:Y:S01]  /*6560*/  LDTM.x64 R4, tmem[UR4] ;  /* 0x00000004000479ee */ /* 0x002e620008340000 */
[--C-:B--2---:R-:W-:Y:S03]  /*6570*/  HADD2.F32 R77, -RZ, R176.reuse.H0_H0 ;  /* 0x200000b0ff4d7230 */ /* 0x104fe60000004100 */
[----:B------:R-:W-:Y:S01]  /*6580*/  @!P1 NOP ;  /* 0x0000000000009918 */ /* 0x000fe20000000000 */
[----:B----4-:R-:W-:Y:S02]  /*6590*/  @!P1 IADD3 R124, PT, PT, R124, 0xd0, RZ ;  /* 0x000000d07c7c9810 */ /* 0x010fe40007ffe0ff */
[----:B------:R-:W-:Y:S02]  /*65a0*/  @!P1 IADD3 R125, PT, PT, R73, 0x1, RZ ;  /* 0x00000001497d9810 */ /* 0x000fe40007ffe0ff */
[----:B------:R-:W-:Y:S02]  /*65b0*/  @!P1 LOP3.LUT R124, R124, 0xfefffff8, RZ, 0xc0, !PT ;  /* 0xfefffff87c7c9812 */ /* 0x000fe400078ec0ff */
[C---:B------:R-:W-:Y:S02]  /*65c0*/  @!P1 ISETP.NE.AND P0, PT, R125.reuse, 0x2, PT ;  /* 0x000000027d00980c */ /* 0x040fe40003f05270 */
[----:B-1----:R1:W-:Y:S02]  /*65d0*/  @!P1 SYNCS.ARRIVE.TRANS64.RED.A1T0 RZ, [R124+URZ], RZ ;  /* 0x000000ff7cff99a7 */ /* 0x0023e400081004ff */
[----:B------:R-:W-:Y:S01]  /*65e0*/  @!P1 SEL R73, R125, RZ, P0 ;  /* 0x000000ff7d499207 */ /* 0x000fe20000000000 */
[C---:B------:R-:W-:Y:S01]  /*65f0*/  FMUL R0, R75.reuse, R4 ;  /* 0x000000044b007220 */ /* 0x040fe20000400000 */
[C---:B------:R-:W-:Y:S01]  /*6600*/  FMUL R2, R75.reuse, R5 ;  /* 0x000000054b027220 */ /* 0x040fe20000400000 */
[C---:B------:R-:W-:Y:S01]  /*6610*/  FMUL R3, R75.reuse, R6 ;  /* 0x000000064b037220 */ /* 0x040fe20000400000 */
[C---:B------:R-:W-:Y:S01]  /*6620*/  FMUL R7, R75.reuse, R7 ;  /* 0x000000074b077220 */ /* 0x040fe20000400000 */
[----:B------:R-:W-:Y:S01]  /*6630*/  FMUL R4, R75, R8 ;  /* 0x000000084b047220 */ /* 0x000fe20000400000 */
[C---:B------:R-:W-:Y:S01]  /*6640*/  FFMA R0, R127.reuse, R126, R0 ;  /* 0x0000007e7f007223 */ /* 0x040fe20000000000 */
[C---:B------:R-:W-:Y:S01]  /*6650*/  FFMA R2, R127.reuse, R129, R2 ;  /* 0x000000817f027223 */ /* 0x040fe20000000002 */
[C---:B------:R-:W-:Y:S01]  /*6660*/  FFMA R3, R127.reuse, R128, R3 ;  /* 0x000000807f037223 */ /* 0x040fe20000000003 */
[C---:B------:R-:W-:Y:S01]  /*6670*/  FFMA R7, R127.reuse, R76, R7 ;  /* 0x0000004c7f077223 */ /* 0x040fe20000000007 */
[----:B------:R-:W-:Y:S01]  /*6680*/  FFMA R4, R127, R69, R4 ;  /* 0x000000457f047223 */ /* 0x000fe20000000004 */
[C---:B------:R-:W-:Y:S01]  /*6690*/  FMUL R5, R75.reuse, R9 ;  /* 0x000000094b057220 */ /* 0x040fe20000400000 */
[--C-:B------:R-:W-:Y:S02]  /*66a0*/  HADD2.F32 R69, -RZ, R175.reuse.H0_H0 ;  /* 0x200000afff457230 */ /* 0x100fe40000004100 */
[C---:B------:R-:W-:Y:S01]  /*66b0*/  FMUL R6, R75.reuse, R10 ;  /* 0x0000000a4b067220 */ /* 0x040fe20000400000 */
[----:B------:R-:W-:Y:S02]  /*66c0*/  HADD2.F32 R76, -RZ, R175.H1_H1 ;  /* 0x300000afff4c7230 */ /* 0x000fe40000004100 */
[----:B------:R-:W-:Y:S01]  /*66d0*/  FMUL R11, R75, R11 ;  /* 0x0000000b4b0b7220 */ /* 0x000fe20000400000 */
[----:B------:R-:W-:Y:S01]  /*66e0*/  FFMA R5, R127, R78, R5 ;  /* 0x0000004e7f057223 */ /* 0x000fe20000000005 */
[----:B------:R-:W-:Y:S01]  /*66f0*/  FMUL R8, R75, R12 ;  /* 0x0000000c4b087220 */ /* 0x000fe20000400000 */
[----:B------:R-:W-:Y:S02]  /*6700*/  HADD2.F32 R78, -RZ, R176.H1_H1 ;  /* 0x300000b0ff4e7230 */ /* 0x000fe40000004100 */
[----:B------:R-:W-:Y:S01]  /*6710*/  FFMA R6, R127, R69, R6 ;  /* 0x000000457f067223 */ /* 0x000fe20000000006 */
[C---:B------:R-:W-:Y:S01]  /*6720*/  FMUL R9, R75.reuse, R13 ;  /* 0x0000000d4b097220 */ /* 0x040fe20000400000 */
[--C-:B------:R-:W-:Y:S02]  /*6730*/  HADD2.F32 R69, -RZ, R177.reuse.H0_H0 ;  /* 0x200000b1ff457230 */ /* 0x100fe40000004100 */
[----:B------:R-:W-:Y:S01]  /*6740*/  FMUL R10, R75, R14 ;  /* 0x0000000e4b0a7220 */ /* 0x000fe20000400000 */
[C---:B------:R-:W-:Y:S01]  /*6750*/  FFMA R11, R127.reuse, R76, R11 ;  /* 0x0000004c7f0b7223 */ /* 0x040fe2000000000b */
[----:B------:R-:W-:Y:S01]  /*6760*/  FFMA R8, R127, R77, R8 ;  /* 0x0000004d7f087223 */ /* 0x000fe20000000008 */
[----:B------:R-:W-:Y:S02]  /*6770*/  HADD2.F32 R76, -RZ, R177.H1_H1 ;  /* 0x300000b1ff4c7230 */ /* 0x000fe40000004100 */
[----:B------:R-:W-:Y:S01]  /*6780*/  FMUL R15, R75, R15 ;  /* 0x0000000f4b0f7220 */ /* 0x000fe20000400000 */
[----:B------:R-:W-:Y:S01]  /*6790*/  FFMA R9, R127, R78, R9 ;  /* 0x0000004e7f097223 */ /* 0x000fe20000000009 */
[--C-:B------:R-:W-:Y:S02]  /*67a0*/  HADD2.F32 R77, -RZ, R178.reuse.H0_H0 ;  /* 0x200000b2ff4d7230 */ /* 0x100fe40000004100 */
[----:B------:R-:W-:Y:S01]  /*67b0*/  FMUL R12, R75, R16 ;  /* 0x000000104b0c7220 */ /* 0x000fe20000400000 */
[----:B------:R-:W-:Y:S01]  /*67c0*/  FFMA R10, R127, R69, R10 ;  /* 0x000000457f0a7223 */ /* 0x000fe2000000000a */
[----:B------:R-:W-:Y:S02]  /*67d0*/  HADD2.F32 R78, -RZ, R178.H1_H1 ;  /* 0x300000b2ff4e7230 */ /* 0x000fe40000004100 */
[C---:B------:R-:W-:Y:S01]  /*67e0*/  FMUL R13, R75.reuse, R17 ;  /* 0x000000114b0d7220 */ /* 0x040fe20000400000 */
[--C-:B------:R-:W-:Y:S02]  /*67f0*/  HADD2.F32 R69, -RZ, R179.reuse.H0_H0 ;  /* 0x200000b3ff457230 */ /* 0x100fe40000004100 */
[----:B------:R-:W-:Y:S01]  /*6800*/  FMUL R14, R75, R18 ;  /* 0x000000124b0e7220 */ /* 0x000fe20000400000 */
[C---:B------:R-:W-:Y:S01]  /*6810*/  FFMA R15, R127.reuse, R76, R15 ;  /* 0x0000004c7f0f7223 */ /* 0x040fe2000000000f */
[----:B------:R-:W-:Y:S01]  /*6820*/  FFMA R12, R127, R77, R12 ;  /* 0x0000004d7f0c7223 */ /* 0x000fe2000000000c */
[----:B------:R-:W-:Y:S02]  /*6830*/  HADD2.F32 R76, -RZ, R179.H1_H1 ;  /* 0x300000b3ff4c7230 */ /* 0x000fe40000004100 */
[----:B------:R-:W-:Y:S01]  /*6840*/  FMUL R19, R75, R19 ;  /* 0x000000134b137220 */ /* 0x000fe20000400000 */
[C---:B------:R-:W-:Y:S01]  /*6850*/  FFMA R13, R127.reuse, R78, R13 ;  /* 0x0000004e7f0d7223 */ /* 0x040fe2000000000d */
[----:B------:R-:W-:Y:S01]  /*6860*/  FFMA R14, R127, R69, R14 ;  /* 0x000000457f0e7223 */ /* 0x000fe2000000000e */
[--C-:B------:R-:W-:Y:S02]  /*6870*/  HADD2.F32 R69, -RZ, R180.reuse.H0_H0 ;  /* 0x200000b4ff457230 */ /* 0x100fe40000004100 */
[C---:B------:R-:W-:Y:S01]  /*6880*/  FMUL R16, R75.reuse, R20 ;  /* 0x000000144b107220 */ /* 0x040fe20000400000 */
[----:B------:R-:W-:Y:S02]  /*6890*/  HADD2.F32 R78, -RZ, R180.H1_H1 ;  /* 0x300000b4ff4e7230 */ /* 0x000fe40000004100 */
[----:B------:R-:W-:Y:S01]  /*68a0*/  FMUL R17, R75, R21 ;  /* 0x000000154b117220 */ /* 0x000fe20000400000 */
[----:B------:R-:W-:Y:S01]  /*68b0*/  FFMA R19, R127, R76, R19 ;  /* 0x0000004c7f137223 */ /* 0x000fe20000000013 */
[--C-:B------:R-:W-:Y:S02]  /*68c0*/  HADD2.F32 R77, -RZ, R181.reuse.H0_H0 ;  /* 0x200000b5ff4d7230 */ /* 0x100fe40000004100 */
[C---:B------:R-:W-:Y:S01]  /*68d0*/  FMUL R18, R75.reuse, R22 ;  /* 0x000000164b127220 */ /* 0x040fe20000400000 */
[----:B------:R-:W-:Y:S02]  /*68e0*/  HADD2.F32 R76, -RZ, R181.H1_H1 ;  /* 0x300000b5ff4c7230 */ /* 0x000fe40000004100 */
[----:B------:R-:W-:Y:S01]  /*68f0*/  FMUL R23, R75, R23 ;  /* 0x000000174b177220 */ /* 0x000fe20000400000 */
[C---:B------:R-:W-:Y:S01]  /*6900*/  FFMA R16, R127.reuse, R69, R16 ;  /* 0x000000457f107223 */ /* 0x040fe20000000010 */
[----:B------:R-:W-:Y:S01]  /*6910*/  FFMA R17, R127, R78, R17 ;  /* 0x0000004e7f117223 */ /* 0x000fe20000000011 */
[--C-:B------:R-:W-:Y:S02]  /*6920*/  HADD2.F32 R69, -RZ, R182.reuse.H0_H0 ;  /* 0x200000b6ff457230 */ /* 0x100fe40000004100 */
[----:B------:R-:W-:Y:S01]  /*6930*/  FMUL R20, R75, R24 ;  /* 0x000000184b147220 */ /* 0x000fe20000400000 */
[C---:B------:R-:W-:Y:S01]  /*6940*/  FFMA R18, R127.reuse, R77, R18 ;  /* 0x0000004d7f127223 */ /* 0x040fe20000000012 */
[----:B------:R-:W-:Y:S01]  /*6950*/  FFMA R23, R127, R76, R23 ;  /* 0x0000004c7f177223 */ /* 0x000fe20000000017 */
[----:B------:R-:W-:Y:S02]  /*6960*/  HADD2.F32 R76, -RZ, R182.H1_H1 ;  /* 0x300000b6ff4c7230 */ /* 0x000fe40000004100 */
[C---:B------:R-:W-:Y:S01]  /*6970*/  FMUL R21, R75.reuse, R25 ;  /* 0x000000194b157220 */ /* 0x040fe20000400000 */
        /* <DEDUP_REMOVED lines=113> */
[C---:B------:R-:W-:Y:S01]  /*7090*/  FFMA R57, R127.reuse, R78, R57 ;  /* 0x0000004e7f397223 */ /* 0x040fe20000000039 */
[C---:B------:R-:W-:Y:S01]  /*70a0*/  FFMA R58, R127.reuse, R77, R58 ;  /* 0x0000004d7f3a7223 */ /* 0x040fe2000000003a */
[--C-:B------:R-:W-:Y:S02]  /*70b0*/  HADD2.F32 R69, -RZ, R202.reuse.H0_H0 ;  /* 0x200000caff457230 */ /* 0x100fe40000004100 */
[----:B------:R-:W-:Y:S01]  /*70c0*/  FFMA R63, R127, R76, R63 ;  /* 0x0000004c7f3f7223 */ /* 0x000fe2000000003f */
[C---:B------:R-:W-:Y:S01]  /*70d0*/  FMUL R60, R75.reuse, R64 ;  /* 0x000000404b3c7220 */ /* 0x040fe20000400000 */
[----:B------:R-:W-:Y:S02]  /*70e0*/  HADD2.F32 R76, -RZ, R202.H1_H1 ;  /* 0x300000caff4c7230 */ /* 0x000fe40000004100 */
[C---:B------:R-:W-:Y:S01]  /*70f0*/  FMUL R61, R75.reuse, R65 ;  /* 0x000000414b3d7220 */ /* 0x040fe20000400000 */
[--C-:B------:R-:W-:Y:S02]  /*7100*/  HADD2.F32 R77, -RZ, R203.reuse.H0_H0 ;  /* 0x200000cbff4d7230 */ /* 0x100fe40000004100 */
[C---:B------:R-:W-:Y:S01]  /*7110*/  FMUL R62, R75.reuse, R66 ;  /* 0x000000424b3e7220 */ /* 0x040fe20000400000 */
[----:B------:R-:W-:Y:S02]  /*7120*/  HADD2.F32 R78, -RZ, R203.H1_H1 ;  /* 0x300000cbff4e7230 */ /* 0x000fe40000004100 */
[----:B------:R-:W-:Y:S02]  /*7130*/  HFMA2 R64, -RZ, RZ, 3.7421875, 0 ;  /* 0x437c0000ff407431 */ /* 0x000fe400000001ff */
[----:B------:R-:W-:Y:S01]  /*7140*/  FMUL R67, R75, R67 ;  /* 0x000000434b437220 */ /* 0x000fe20000400000 */
[C---:B------:R-:W-:Y:S01]  /*7150*/  FFMA R60, R127.reuse, R69, R60 ;  /* 0x000000457f3c7223 */ /* 0x040fe2000000003c */
[C---:B------:R-:W-:Y:S01]  /*7160*/  FFMA R61, R127.reuse, R76, R61 ;  /* 0x0000004c7f3d7223 */ /* 0x040fe2000000003d */
[C---:B------:R-:W-:Y:S01]  /*7170*/  FFMA R62, R127.reuse, R77, R62 ;  /* 0x0000004d7f3e7223 */ /* 0x040fe2000000003e */
[----:B------:R-:W-:Y:S01]  /*7180*/  FFMA R67, R127, R78, R67 ;  /* 0x0000004e7f437223 */ /* 0x000fe20000000043 */
[----:B------:R-:W-:Y:S04]  /*7190*/  FFMA.SAT R65, R0, -R118, 0.5 ;  /* 0x3f00000000417423 */ /* 0x000fe80000002876 */
[----:B------:R-:W-:Y:S04]  /*71a0*/  FFMA.RM R66, R65, R64, 12582913 ;  /* 0x4b40000141427423 */ /* 0x000fe80000004040 */
[----:B------:R-:W-:Y:S04]  /*71b0*/  FADD R65, R66, -12583039 ;  /* 0xcb40007f42417421 */ /* 0x000fe80000000000 */
[C---:B------:R-:W-:Y:S04]  /*71c0*/  FFMA R65, R0.reuse, -1.4426950216293334961, -R65 ;  /* 0xbfb8aa3b00417823 */ /* 0x040fe80000000841 */
[----:B------:R-:W-:Y:S01]  /*71d0*/  FFMA R65, R0, -1.925963033500011079e-08, R65 ;  /* 0xb2a5706000417823 */ /* 0x000fe20000000041 */
[----:B------:R-:W-:Y:S03]  /*71e0*/  FFMA.SAT R69, R2, -R118, 0.5 ;  /* 0x3f00000002457423 */ /* 0x000fe60000002876 */
[----:B------:R2:W3:Y:S01]  /*71f0*/  MUFU.EX2 R119, R65 ;  /* 0x0000004100777308 */ /* 0x0004e20000000800 */
[----:B------:R-:W-:Y:S04]  /*7200*/  FFMA.RM R76, R69, R64, 12582913 ;  /* 0x4b400001454c7423 */ /* 0x000fe80000004040 */
[C---:B------:R-:W-:Y:S01]  /*7210*/  FADD R69, R76.reuse, -12583039 ;  /* 0xcb40007f4c457421 */ /* 0x040fe20000000000 */
[----:B------:R-:W-:Y:S03]  /*7220*/  SHF.L.U32 R76, R76, 0x17, RZ ;  /* 0x000000174c4c7819 */ /* 0x000fe600000006ff */
[C---:B------:R-:W-:Y:S04]  /*7230*/  FFMA R69, R2.reuse, -1.4426950216293334961, -R69 ;  /* 0xbfb8aa3b02457823 */ /* 0x040fe80000000845 */
[----:B------:R-:W-:Y:S01]  /*7240*/  FFMA R69, R2, -1.925963033500011079e-08, R69 ;  /* 0xb2a5706002457823 */ /* 0x000fe20000000045 */
[----:B------:R-:W-:Y:S04]  /*7250*/  FFMA.SAT R77, R3, -R118, 0.5 ;  /* 0x3f000000034d7423 */ /* 0x000fe80000002876 */
[----:B------:R-:W-:Y:S01]  /*7260*/  FFMA.RM R77, R77, R64, 12582913 ;  /* 0x4b4000014d4d7423 */ /* 0x000fe20000004040 */
[----:B------:R-:W4:Y:S03]  /*7270*/  MUFU.EX2 R69, R69 ;  /* 0x0000004500457308 */ /* 0x000f260000000800 */
[C---:B------:R-:W-:Y:S01]  /*7280*/  FADD R0, R77.reuse, -12583039 ;  /* 0xcb40007f4d007421 */ /* 0x040fe20000000000 */
[----:B------:R-:W-:Y:S03]  /*7290*/  SHF.L.U32 R77, R77, 0x17, RZ ;  /* 0x000000174d4d7819 */ /* 0x000fe600000006ff */
[C---:B------:R-:W-:Y:S04]  /*72a0*/  FFMA R0, R3.reuse, -1.4426950216293334961, -R0 ;  /* 0xbfb8aa3b03007823 */ /* 0x040fe80000000800 */
[----:B------:R-:W-:Y:S01]  /*72b0*/  FFMA R0, R3, -1.925963033500011079e-08, R0 ;  /* 0xb2a5706003007823 */ /* 0x000fe20000000000 */
[----:B------:R-:W-:Y:S03]  /*72c0*/  FFMA.SAT R3, R7, -R118, 0.5 ;  /* 0x3f00000007037423 */ /* 0x000fe60000002876 */
[----:B------:R-:W5:Y:S01]  /*72d0*/  MUFU.EX2 R120, R0 ;  /* 0x0000000000787308 */ /* 0x000f620000000800 */
[----:B------:R-:W-:Y:S04]  /*72e0*/  FFMA.RM R78, R3, R64, 12582913 ;  /* 0x4b400001034e7423 */ /* 0x000fe80000004040 */
[C---:B------:R-:W-:Y:S01]  /*72f0*/  FADD R2, R78.reuse, -12583039 ;  /* 0xcb40007f4e027421 */ /* 0x040fe20000000000 */
[----:B------:R-:W-:Y:S03]  /*7300*/  SHF.L.U32 R78, R78, 0x17, RZ ;  /* 0x000000174e4e7819 */ /* 0x000fe600000006ff */
[C---:B------:R-:W-:Y:S04]  /*7310*/  FFMA R2, R7.reuse, -1.4426950216293334961, -R2 ;  /* 0xbfb8aa3b07027823 */ /* 0x040fe80000000802 */
[----:B------:R-:W-:Y:S01]  /*7320*/  FFMA R2, R7, -1.925963033500011079e-08, R2 ;  /* 0xb2a5706007027823 */ /* 0x000fe20000000002 */
[C---:B------:R-:W-:Y:S03]  /*7330*/  FFMA.SAT R3, R4.reuse, -R118, 0.5 ;  /* 0x3f00000004037423 */ /* 0x040fe60000002876 */
[----:B------:R-:W1:Y:S01]  /*7340*/  MUFU.EX2 R121, R2 ;  /* 0x0000000200797308 */ /* 0x000e620000000800 */
[----:B------:R-:W-:Y:S04]  /*7350*/  FFMA.RM R79, R3, R64, 12582913 ;  /* 0x4b400001034f7423 */ /* 0x000fe80000004040 */
[----:B------:R-:W-:Y:S04]  /*7360*/  FADD R3, R79, -12583039 ;  /* 0xcb40007f4f037421 */ /* 0x000fe80000000000 */
[C---:B------:R-:W-:Y:S04]  /*7370*/  FFMA R3, R4.reuse, -1.4426950216293334961, -R3 ;  /* 0xbfb8aa3b04037823 */ /* 0x040fe80000000803 */
[----:B------:R-:W-:Y:S01]  /*7380*/  FFMA R3, R4, -1.925963033500011079e-08, R3 ;  /* 0xb2a5706004037823 */ /* 0x000fe20000000003 */
[----:B------:R-:W-:Y:S03]  /*7390*/  FFMA.SAT R7, R5, -R118, 0.5 ;  /* 0x3f00000005077423 */ /* 0x000fe60000002876 */
[----:B------:R3:W1:Y:S01]  /*73a0*/  MUFU.EX2 R122, R3 ;  /* 0x00000003007a7308 */ /* 0x0006620000000800 */
[----:B------:R-:W-:Y:S04]  /*73b0*/  FFMA.RM R80, R7, R64, 12582913 ;  /* 0x4b40000107507423 */ /* 0x000fe80000004040 */
[----:B------:R-:W-:Y:S04]  /*73c0*/  FADD R4, R80, -12583039 ;  /* 0xcb40007f50047421 */ /* 0x000fe80000000000 */
        /* <DEDUP_REMOVED lines=57> */
[----:B------:R-:W1:Y:S01]  /*7760*/  MUFU.EX2 R135, R13 ;  /* 0x0000000d00877308 */ /* 0x000e620000000800 */
        /* <DEDUP_REMOVED lines=41> */
[----:B------:R1:W1:Y:S01]  /*7a00*/  MUFU.EX2 R142, R20 ;  /* 0x00000014008e7308 */ /* 0x0002620000000800 */
        /* <DEDUP_REMOVED lines=126> */
[----:B--2---:R-:W-:Y:S04]  /*81f0*/  FFMA.RM R65, R43, R64, 12582913 ;  /* 0x4b4000012b417423 */ /* 0x004fe80000004040 */
[----:B------:R-:W-:Y:S04]  /*8200*/  FADD R42, R65, -12583039 ;  /* 0xcb40007f412a7421 */ /* 0x000fe80000000000 */
[C---:B------:R-:W-:Y:S04]  /*8210*/  FFMA R42, R47.reuse, -1.4426950216293334961, -R42 ;  /* 0xbfb8aa3b2f2a7823 */ /* 0x040fe8000000082a */
[----:B------:R-:W-:Y:S01]  /*8220*/  FFMA R42, R47, -1.925963033500011079e-08, R42 ;  /* 0xb2a570602f2a7823 */ /* 0x000fe2000000002a */
[C---:B------:R-:W-:Y:S03]  /*8230*/  FFMA.SAT R43, R44.reuse, -R118, 0.5 ;  /* 0x3f0000002c2b7423 */ /* 0x040fe60000002876 */
[----:B------:R-:W2:Y:S01]  /*8240*/  MUFU.EX2 R164, R42 ;  /* 0x0000002a00a47308 */ /* 0x000ea20000000800 */
[----:B------:R-:W-:Y:S04]  /*8250*/  FFMA.RM R47, R43, R64, 12582913 ;  /* 0x4b4000012b2f7423 */ /* 0x000fe80000004040 */
[----:B------:R-:W-:Y:S04]  /*8260*/  FADD R43, R47, -12583039 ;  /* 0xcb40007f2f2b7421 */ /* 0x000fe80000000000 */
[C---:B------:R-:W-:Y:S04]  /*8270*/  FFMA R43, R44.reuse, -1.4426950216293334961, -R43 ;  /* 0xbfb8aa3b2c2b7823 */ /* 0x040fe8000000082b */
[----:B------:R-:W-:Y:S01]  /*8280*/  FFMA R43, R44, -1.925963033500011079e-08, R43 ;  /* 0xb2a570602c2b7823 */ /* 0x000fe2000000002b */
[----:B---3--:R-:W-:Y:S03]  /*8290*/  FFMA.SAT R3, R45, -R118, 0.5 ;  /* 0x3f0000002d037423 */ /* 0x008fe60000002876 */
[----:B------:R-:W3:Y:S01]  /*82a0*/  MUFU.EX2 R165, R43 ;  /* 0x0000002b00a57308 */ /* 0x000ee20000000800 */
[----:B------:R-:W-:Y:S04]  /*82b0*/  FFMA.RM R44, R3, R64, 12582913 ;  /* 0x4b400001032c7423 */ /* 0x000fe80000004040 */
[----:B------:R-:W-:Y:S04]  /*82c0*/  FADD R0, R44, -12583039 ;  /* 0xcb40007f2c007421 */ /* 0x000fe80000000000 */
[C---:B------:R-:W-:Y:S04]  /*82d0*/  FFMA R0, R45.reuse, -1.4426950216293334961, -R0 ;  /* 0xbfb8aa3b2d007823 */ /* 0x040fe80000000800 */
[----:B------:R-:W-:Y:S01]  /*82e0*/  FFMA R0, R45, -1.925963033500011079e-08, R0 ;  /* 0xb2a570602d007823 */ /* 0x000fe20000000000 */
[C---:B------:R-:W-:Y:S03]  /*82f0*/  FFMA.SAT R3, R46.reuse, -R118, 0.5 ;  /* 0x3f0000002e037423 */ /* 0x040fe60000002876 */
[----:B------:R-:W3:Y:S01]  /*8300*/  MUFU.EX2 R166, R0 ;  /* 0x0000000000a67308 */ /* 0x000ee20000000800 */
[----:B------:R-:W-:Y:S04]  /*8310*/  FFMA.RM R45, R3, R64, 12582913 ;  /* 0x4b400001032d7423 */ /* 0x000fe80000004040 */
[----:B------:R-:W-:Y:S04]  /*8320*/  FADD R3, R45, -12583039 ;  /* 0xcb40007f2d037421 */ /* 0x000fe80000000000 */
[C---:B------:R-:W-:Y:S04]  /*8330*/  FFMA R3, R46.reuse, -1.4426950216293334961, -R3 ;  /* 0xbfb8aa3b2e037823 */ /* 0x040fe80000000803 */
[----:B------:R-:W-:Y:S01]  /*8340*/  FFMA R3, R46, -1.925963033500011079e-08, R3 ;  /* 0xb2a570602e037823 */ /* 0x000fe20000000003 */
[----:B----4-:R-:W-:Y:S03]  /*8350*/  FFMA.SAT R5, R51, -R118, 0.5 ;  /* 0x3f00000033057423 */ /* 0x010fe60000002876 */
[----:B------:R4:W3:Y:S01]  /*8360*/  MUFU.EX2 R167, R3 ;  /* 0x0000000300a77308 */ /* 0x0008e20000000800 */
        /* <DEDUP_REMOVED lines=10> */
[----:B-----5:R-:W-:Y:S03]  /*8410*/  FFMA.SAT R7, R49, -R118, 0.5 ;  /* 0x3f00000031077423 */ /* 0x020fe60000002876 */
[----:B------:R-:W5:Y:S01]  /*8420*/  MUFU.EX2 R169, R5 ;  /* 0x0000000500a97308 */ /* 0x000f620000000800 */
[----:B------:R-:W-:Y:S04]  /*8430*/  FFMA.RM R48, R7, R64, 12582913 ;  /* 0x4b40000107307423 */ /* 0x000fe80000004040 */
[----:B------:R-:W-:Y:S04]  /*8440*/  FADD R4, R48, -12583039 ;  /* 0xcb40007f30047421 */ /* 0x000fe80000000000 */
[C---:B------:R-:W-:Y:S04]  /*8450*/  FFMA R4, R49.reuse, -1.4426950216293334961, -R4 ;  /* 0xbfb8aa3b31047823 */ /* 0x040fe80000000804 */
[----:B------:R-:W-:Y:S01]  /*8460*/  FFMA R4, R49, -1.925963033500011079e-08, R4 ;  /* 0xb2a5706031047823 */ /* 0x000fe20000000004 */
[C---:B------:R-:W-:Y:S03]  /*8470*/  FFMA.SAT R7, R50.reuse, -R118, 0.5 ;  /* 0x3f00000032077423 */ /* 0x040fe60000002876 */
[----:B------:R-:W5:Y:S01]  /*8480*/  MUFU.EX2 R170, R4 ;  /* 0x0000000400aa7308 */ /* 0x000f620000000800 */
[----:B------:R-:W-:Y:S04]  /*8490*/  FFMA.RM R49, R7, R64, 12582913 ;  /* 0x4b40000107317423 */ /* 0x000fe80000004040 */
[----:B------:R-:W-:Y:S04]  /*84a0*/  FADD R7, R49, -12583039 ;  /* 0xcb40007f31077421 */ /* 0x000fe80000000000 */
[C---:B------:R-:W-:Y:S04]  /*84b0*/  FFMA R7, R50.reuse, -1.4426950216293334961, -R7 ;  /* 0xbfb8aa3b32077823 */ /* 0x040fe80000000807 */
[----:B------:R-:W-:Y:S01]  /*84c0*/  FFMA R7, R50, -1.925963033500011079e-08, R7 ;  /* 0xb2a5706032077823 */ /* 0x000fe20000000007 */
[----:B-1----:R-:W-:Y:S04]  /*84d0*/  FFMA.SAT R9, R55, -R118, 0.5 ;  /* 0x3f00000037097423 */ /* 0x002fe80000002876 */
[----:B------:R-:W-:Y:S04]  /*84e0*/  FFMA.RM R50, R9, R64, 12582913 ;  /* 0x4b40000109327423 */ /* 0x000fe80000004040 */
[----:B------:R-:W-:Y:S04]  /*84f0*/  FADD R6, R50, -12583039 ;  /* 0xcb40007f32067421 */ /* 0x000fe80000000000 */
[C---:B------:R-:W-:Y:S04]  /*8500*/  FFMA R6, R55.reuse, -1.4426950216293334961, -R6 ;  /* 0xbfb8aa3b37067823 */ /* 0x040fe80000000806 */
[----:B------:R-:W-:Y:S01]  /*8510*/  FFMA R6, R55, -1.925963033500011079e-08, R6 ;  /* 0xb2a5706037067823 */ /* 0x000fe20000000006 */
[C---:B------:R-:W-:Y:S04]  /*8520*/  FFMA.SAT R9, R52.reuse, -R118, 0.5 ;  /* 0x3f00000034097423 */ /* 0x040fe80000002876 */
[----:B------:R-:W-:Y:S04]  /*8530*/  FFMA.RM R55, R9, R64, 12582913 ;  /* 0x4b40000109377423 */ /* 0x000fe80000004040 */
[----:B------:R-:W-:Y:S04]  /*8540*/  FADD R9, R55, -12583039 ;  /* 0xcb40007f37097421 */ /* 0x000fe80000000000 */
[C---:B------:R-:W-:Y:S04]  /*8550*/  FFMA R9, R52.reuse, -1.4426950216293334961, -R9 ;  /* 0xbfb8aa3b34097823 */ /* 0x040fe80000000809 */
[----:B------:R-:W-:Y:S01]  /*8560*/  FFMA R9, R52, -1.925963033500011079e-08, R9 ;  /* 0xb2a5706034097823 */ /* 0x000fe20000000009 */
[----:B------:R-:W-:Y:S04]  /*8570*/  FFMA.SAT R11, R53, -R118, 0.5 ;  /* 0x3f000000350b7423 */ /* 0x000fe80000002876 */
        /* <DEDUP_REMOVED lines=49> */
[----:B------:R-:W-:Y:S01]  /*8890*/  FFMA.SAT R31, R67, -R118, 0.5 ;  /* 0x3f000000431f7423 */ /* 0x000fe20000002876 */
[----:B------:R-:W-:Y:S03]  /*88a0*/  SHF.L.U32 R118, R66, 0x17, RZ ;  /* 0x0000001742767819 */ /* 0x000fe600000006ff */
[----:B------:R-:W-:Y:S04]  /*88b0*/  FFMA.RM R30, R31, R64, 12582913 ;  /* 0x4b4000011f1e7423 */ /* 0x000fe80000004040 */
[----:B------:R-:W-:Y:S04]  /*88c0*/  FADD R18, R30, -12583039 ;  /* 0xcb40007f1e127421 */ /* 0x000fe80000000000 */
[C---:B------:R-:W-:Y:S04]  /*88d0*/  FFMA R18, R67.reuse, -1.4426950216293334961, -R18 ;  /* 0xbfb8aa3b43127823 */ /* 0x040fe80000000812 */
[----:B------:R-:W-:Y:S01]  /*88e0*/  FFMA R18, R67, -1.925963033500011079e-08, R18 ;  /* 0xb2a5706043127823 */ /* 0x000fe20000000012 */
[----:B------:R-:W-:Y:S01]  /*88f0*/  FFMA R35, R119, R118, 1 ;  /* 0x3f80000077237423 */ /* 0x000fe20000000076 */
[----:B------:R-:W-:Y:S01]  /*8900*/  @!P1 SEL R119, RZ, 0x1, P0 ;  /* 0x00000001ff779807 */ /* 0x000fe20000000000 */
[----:B----4-:R-:W-:Y:S01]  /*8910*/  FFMA R3, R69, R76, 1 ;  /* 0x3f80000045037423 */ /* 0x010fe2000000004c */
[----:B------:R-:W-:Y:S01]  /*8920*/  SHF.L.U32 R69, R79, 0x17, RZ ;  /* 0x000000174f457819 */ /* 0x000fe200000006ff */
[----:B------:R-:W-:Y:S01]  /*8930*/  FFMA R76, R120, R77, 1 ;  /* 0x3f800000784c7423 */ /* 0x000fe2000000004d */
[----:B------:R-:W-:Y:S01]  /*8940*/  SHF.L.U32 R77, R81, 0x17, RZ ;  /* 0x00000017514d7819 */ /* 0x000fe200000006ff */
[----:B------:R-:W-:Y:S01]  /*8950*/  FFMA R61, R121, R78, 1 ;  /* 0x3f800000793d7423 */ /* 0x000fe2000000004e */
[----:B------:R-:W-:Y:S01]  /*8960*/  SHF.L.U32 R78, R80, 0x17, RZ ;  /* 0x00000017504e7819 */ /* 0x000fe200000006ff */
[----:B------:R-:W-:Y:S01]  /*8970*/  FFMA R124, R122, R69, 1 ;  /* 0x3f8000007a7c7423 */ /* 0x000fe20000000045 */
[----:B------:R-:W-:Y:S02]  /*8980*/  SHF.L.U32 R79, R82, 0x17, RZ ;  /* 0x00000017524f7819 */ /* 0x000fe400000006ff */
[----:B------:R-:W-:Y:S01]  /*8990*/  SHF.L.U32 R69, R84, 0x17, RZ ;  /* 0x0000001754457819 */ /* 0x000fe200000006ff */
[----:B------:R-:W-:Y:S01]  /*89a0*/  FFMA R125, R123, R78, 1 ;  /* 0x3f8000007b7d7423 */ /* 0x000fe2000000004e */
[----:B------:R-:W-:Y:S01]  /*89b0*/  SHF.L.U32 R78, R83, 0x17, RZ ;  /* 0x00000017534e7819 */ /* 0x000fe200000006ff */
[----:B------:R-:W-:Y:S01]  /*89c0*/  FFMA R62, R126, R77, 1 ;  /* 0x3f8000007e3e7423 */ /* 0x000fe2000000004d */
[----:B------:R-:W-:Y:S01]  /*89d0*/  IADD3 R118, PT, PT, R35, 0x1800000, RZ ;  /* 0x0180000023767810 */ /* 0x000fe20007ffe0ff */
[----:B------:R-:W-:Y:S01]  /*89e0*/  FFMA R33, R128, R79, 1 ;  /* 0x3f80000080217423 */ /* 0x000fe2000000004f */
[----:B------:R-:W-:Y:S01]  /*89f0*/  SHF.L.U32 R80, R85, 0x17, RZ ;  /* 0x0000001755507819 */ /* 0x000fe200000006ff */
[----:B------:R-:W1:Y:S01]  /*8a00*/  MUFU.EX2 R126, R7 ;  /* 0x00000007007e7308 */ /* 0x000e620000000800 */
[----:B------:R-:W-:Y:S01]  /*8a10*/  SHF.L.U32 R77, R86, 0x17, RZ ;  /* 0x00000017564d7819 */ /* 0x000fe200000006ff */
[----:B------:R-:W-:Y:S01]  /*8a20*/  FFMA R122, R129, R78, 1 ;  /* 0x3f800000817a7423 */ /* 0x000fe2000000004e */
[----:B------:R-:W-:Y:S01]  /*8a30*/  LOP3.LUT R118, R118, 0x7f800000, RZ, 0xc0, !PT ;  /* 0x7f80000076767812 */ /* 0x000fe200078ec0ff */
[----:B------:R-:W-:Y:S01]  /*8a40*/  FFMA R123, R130, R69, 1 ;  /* 0x3f800000827b7423 */ /* 0x000fe20000000045 */
[----:B------:R-:W-:Y:S01]  /*8a50*/  SHF.L.U32 R78, R87, 0x17, RZ ;  /* 0x00000017574e7819 */ /* 0x000fe200000006ff */
[----:B------:R-:W-:Y:S01]  /*8a60*/  FFMA R58, R131, R80, 1 ;  /* 0x3f800000833a7423 */ /* 0x000fe20000000050 */
[----:B------:R-:W-:Y:S03]  /*8a70*/  SHF.L.U32 R69, R88, 0x17, RZ ;  /* 0x0000001758457819 */ /* 0x000fe600000006ff */
[----:B------:R-:W4:Y:S01]  /*8a80*/  MUFU.EX2 R128, R6 ;  /* 0x0000000600807308 */ /* 0x000f220000000800 */
[----:B------:R-:W-:Y:S01]  /*8a90*/  ISETP.GT.U32.AND P0, PT, R118, 0x1ffffff, PT ;  /* 0x01ffffff7600780c */ /* 0x000fe20003f04070 */
[----:B------:R-:W-:Y:S01]  /*8aa0*/  FFMA R57, R132, R77, 1 ;  /* 0x3f80000084397423 */ /* 0x000fe2000000004d */
[----:B------:R-:W-:Y:S01]  /*8ab0*/  SHF.L.U32 R80, R89, 0x17, RZ ;  /* 0x0000001759507819 */ /* 0x000fe200000006ff */
[----:B------:R-:W-:Y:S01]  /*8ac0*/  FFMA R118, R133, R78, 1 ;  /* 0x3f80000085767423 */ /* 0x000fe2000000004e */
[----:B------:R-:W-:Y:S01]  /*8ad0*/  SHF.L.U32 R77, R90, 0x17, RZ ;  /* 0x000000175a4d7819 */ /* 0x000fe200000006ff */
[----:B------:R-:W-:Y:S01]  /*8ae0*/  FFMA R121, R134, R69, 1 ;  /* 0x3f80000086797423 */ /* 0x000fe20000000045 */
[----:B------:R-:W-:Y:S03]  /*8af0*/  SHF.L.U32 R78, R91, 0x17, RZ ;  /* 0x000000175b4e7819 */ /* 0x000fe600000006ff */
[----:B------:R-:W4:Y:S01]  /*8b00*/  MUFU.EX2 R129, R9 ;  /* 0x0000000900817308 */ /* 0x000f220000000800 */
[----:B------:R-:W-:Y:S01]  /*8b10*/  SHF.L.U32 R69, R92, 0x17, RZ ;  /* 0x000000175c457819 */ /* 0x000fe200000006ff */
[----:B------:R-:W-:Y:S01]  /*8b20*/  FFMA R88, R135, R80, 1 ;  /* 0x3f80000087587423 */ /* 0x000fe20000000050 */
[----:B------:R-:W-:Y:S01]  /*8b30*/  @!P1 LOP3.LUT R222, R222, R119, RZ, 0x3c, !PT ;  /* 0x00000077dede9212 */ /* 0x000fe200078e3cff */
[----:B------:R-:W-:Y:S01]  /*8b40*/  FFMA R119, R136, R77, 1 ;  /* 0x3f80000088777423 */ /* 0x000fe2000000004d */
[----:B------:R-:W-:Y:S01]  /*8b50*/  SHF.L.U32 R80, R95, 0x17, RZ ;  /* 0x000000175f507819 */ /* 0x000fe200000006ff */
[----:B------:R-:W-:Y:S01]  /*8b60*/  FFMA R42, R137, R78, 1 ;  /* 0x3f800000892a7423 */ /* 0x000fe2000000004e */
[----:B------:R-:W-:Y:S03]  /*8b70*/  SHF.L.U32 R78, R93, 0x17, RZ ;  /* 0x000000175d4e7819 */ /* 0x000fe600000006ff */
[----:B------:R-:W4:Y:S01]  /*8b80*/  MUFU.EX2 R130, R8 ;  /* 0x0000000800827308 */ /* 0x000f220000000800 */
        /* <DEDUP_REMOVED lines=9> */
[----:B------:R-:W-:Y:S01]  /*8c20*/  FFMA R31, R142, R77, 1 ;  /* 0x3f8000008e1f7423 */ /* 0x000fe2000000004d */
[----:B------:R-:W-:Y:S01]  /*8c30*/  SHF.L.U32 R80, R99, 0x17, RZ ;  /* 0x0000001763507819 */ /* 0x000fe200000006ff */
[----:B------:R-:W-:Y:S01]  /*8c40*/  FFMA R98, R143, R78, 1 ;  /* 0x3f8000008f627423 */ /* 0x000fe2000000004e */
[----:B------:R-:W4:Y:S01]  /*8c50*/  MUFU.EX2 R99, R11 ;  /* 0x0000000b00637308 */ /* 0x000f220000000800 */
[----:B------:R-:W-:Y:S01]  /*8c60*/  SHF.L.U32 R77, R100, 0x17, RZ ;  /* 0x00000017644d7819 */ /* 0x000fe200000006ff */
        /* <DEDUP_REMOVED lines=11> */
[----:B------:R-:W-:Y:S01]  /*8d20*/  SHF.L.U32 R69, R106, 0x17, RZ ;  /* 0x000000176a457819 */ /* 0x000fe200000006ff */
[----:B------:R-:W-:Y:S01]  /*8d30*/  FFMA R84, R149, R80, 1 ;  /* 0x3f80000095547423 */ /* 0x000fe20000000050 */
[----:B------:R-:W-:Y:S03]  /*8d40*/  FFMA R85, R150, R77, 1 ;  /* 0x3f80000096557423 */ /* 0x000fe6000000004d */
[----:B------:R-:W4:Y:S01]  /*8d50*/  MUFU.EX2 R102, R13 ;  /* 0x0000000d00667308 */ /* 0x000f220000000800 */
[----:B------:R-:W-:Y:S01]  /*8d60*/  SHF.L.U32 R80, R109, 0x17, RZ ;  /* 0x000000176d507819 */ /* 0x000fe200000006ff */
[----:B------:R-:W-:Y:S01]  /*8d70*/  FFMA R32, R151, R78, 1 ;  /* 0x3f80000097207423 */ /* 0x000fe2000000004e */
[----:B------:R-:W-:Y:S01]  /*8d80*/  SHF.L.U32 R78, R107, 0x17, RZ ;  /* 0x000000176b4e7819 */ /* 0x000fe200000006ff */
[----:B------:R-:W-:Y:S01]  /*8d90*/  FFMA R39, R152, R69, 1 ;  /* 0x3f80000098277423 */ /* 0x000fe20000000045 */
[----:B------:R-:W-:Y:S02]  /*8da0*/  SHF.L.U32 R69, R108, 0x17, RZ ;  /* 0x000000176c457819 */ /* 0x000fe400000006ff */
        /* <DEDUP_REMOVED lines=29> */
[----:B--2---:R-:W-:Y:S01]  /*8f80*/  FFMA R77, R164, R77, 1 ;  /* 0x3f800000a44d7423 */ /* 0x004fe2000000004d */
[----:B------:R-:W-:Y:S01]  /*8f90*/  SHF.L.U32 R104, R24, 0x17, RZ ;  /* 0x0000001718687819 */ /* 0x000fe200000006ff */
[----:B---3--:R-:W-:Y:S01]  /*8fa0*/  FFMA R56, R165, R78, 1 ;  /* 0x3f800000a5387423 */ /* 0x008fe2000000004e */
[----:B------:R-:W-:Y:S03]  /*8fb0*/  SHF.L.U32 R78, R45, 0x17, RZ ;  /* 0x000000172d4e7819 */ /* 0x000fe600000006ff */
[----:B------:R-:W2:Y:S01]  /*8fc0*/  MUFU.EX2 R109, R16 ;  /* 0x00000010006d7308 */ /* 0x000ea20000000800 */
[----:B------:R-:W-:Y:S01]  /*8fd0*/  SHF.L.U32 R106, R25, 0x17, RZ ;  /* 0x00000017196a7819 */ /* 0x000fe200000006ff */
[----:B------:R-:W-:Y:S01]  /*8fe0*/  FFMA R47, R166, R69, 1 ;  /* 0x3f800000a62f7423 */ /* 0x000fe20000000045 */
[----:B------:R-:W-:Y:S01]  /*8ff0*/  SHF.L.U32 R69, R46, 0x17, RZ ;  /* 0x000000172e457819 */ /* 0x000fe200000006ff */
[----:B------:R-:W-:Y:S01]  /*9000*/  FFMA R48, R167, R78, 1 ;  /* 0x3f800000a7307423 */ /* 0x000fe2000000004e */
[----:B------:R-:W-:Y:S03]  /*9010*/  SHF.L.U32 R78, R55, 0x17, RZ ;  /* 0x00000017374e7819 */ /* 0x000fe600000006ff */
[----:B------:R-:W-:Y:S01]  /*9020*/  FFMA R69, R168, R69, 1 ;  /* 0x3f800000a8457423 */ /* 0x000fe20000000045 */
[----:B-----5:R-:W-:Y:S01]  /*9030*/  FFMA R52, R169, R90, 1 ;  /* 0x3f800000a9347423 */ /* 0x020fe2000000005a */
[----:B------:R-:W-:Y:S01]  /*9040*/  SHF.L.U32 R90, R22, 0x17, RZ ;  /* 0x00000017165a7819 */ /* 0x000fe200000006ff */
[----:B------:R-:W3:Y:S01]  /*9050*/  MUFU.EX2 R110, R19 ;  /* 0x00000013006e7308 */ /* 0x000ee20000000800 */
[----:B------:R-:W-:Y:S01]  /*9060*/  FFMA R51, R170, R93, 1 ;  /* 0x3f800000aa337423 */ /* 0x000fe2000000005d */
[----:B------:R-:W-:Y:S05]  /*9070*/  SHF.L.U32 R93, R49, 0x17, RZ ;  /* 0x00000017315d7819 */ /* 0x000fea00000006ff */
[----:B-1----:R-:W-:Y:S03]  /*9080*/  FFMA R92, R126, R93, 1 ;  /* 0x3f8000007e5c7423 */ /* 0x002fe6000000005d */
[----:B------:R-:W1:Y:S01]  /*9090*/  MUFU.EX2 R111, R18 ;  /* 0x00000012006f7308 */ /* 0x000e620000000800 */
[----:B----4-:R-:W-:Y:S01]  /*90a0*/  FFMA R67, R128, R95, 1 ;  /* 0x3f80000080437423 */ /* 0x010fe2000000005f */
[----:B------:R-:W-:Y:S01]  /*90b0*/  SHF.L.U32 R95, R23, 0x17, RZ ;  /* 0x00000017175f7819 */ /* 0x000fe200000006ff */
[----:B------:R-:W-:Y:S01]  /*90c0*/  FFMA R54, R129, R78, 1 ;  /* 0x3f80000081367423 */ /* 0x000fe2000000004e */
[----:B------:R-:W-:Y:S01]  /*90d0*/  SHF.L.U32 R78, R21, 0x17, RZ ;  /* 0x00000017154e7819 */ /* 0x000fe200000006ff */
[----:B------:R-:W-:Y:S01]  /*90e0*/  FFMA R55, R130, R97, 1 ;  /* 0x3f80000082377423 */ /* 0x000fe20000000061 */
[----:B------:R-:W-:Y:S03]  /*90f0*/  SHF.L.U32 R97, R27, 0x17, RZ ;  /* 0x000000171b617819 */ /* 0x000fe600000006ff */
[----:B------:R-:W-:Y:S01]  /*9100*/  FFMA R100, R99, R78, 1 ;  /* 0x3f80000063647423 */ /* 0x000fe2000000004e */
[----:B------:R-:W-:Y:S01]  /*9110*/  FFMA R93, R101, R90, 1 ;  /* 0x3f800000655d7423 */ /* 0x000fe2000000005a */
[----:B------:R-:W-:Y:S01]  /*9120*/  SHF.L.U32 R90, R26, 0x17, RZ ;  /* 0x000000171a5a7819 */ /* 0x000fe200000006ff */
[----:B------:R-:W-:Y:S01]  /*9130*/  FFMA R78, R102, R95, 1 ;  /* 0x3f800000664e7423 */ /* 0x000fe2000000005f */
[----:B------:R-:W-:Y:S01]  /*9140*/  SHF.L.U32 R102, R28, 0x17, RZ ;  /* 0x000000171c667819 */ /* 0x000fe200000006ff */
[----:B------:R-:W-:Y:S01]  /*9150*/  FFMA R59, R103, R104, 1 ;  /* 0x3f800000673b7423 */ /* 0x000fe20000000068 */
[----:B------:R-:W-:Y:S01]  /*9160*/  SHF.L.U32 R99, R29, 0x17, RZ ;  /* 0x000000171d637819 */ /* 0x000fe200000006ff */
[----:B------:R-:W-:Y:S01]  /*9170*/  FFMA R60, R105, R106, 1 ;  /* 0x3f800000693c7423 */ /* 0x000fe2000000006a */
[----:B------:R-:W-:Y:S01]  /*9180*/  SHF.L.U32 R104, R30, 0x17, RZ ;  /* 0x000000171e687819 */ /* 0x000fe200000006ff */
[----:B------:R-:W-:Y:S01]  /*9190*/  FFMA R95, R107, R90, 1 ;  /* 0x3f8000006b5f7423 */ /* 0x000fe2000000005a */
[----:B------:R-:W-:Y:S01]  /*91a0*/  FFMA R90, R108, R97, 1 ;  /* 0x3f8000006c5a7423 */ /* 0x000fe20000000061 */
[----:B--2---:R-:W-:Y:S01]  /*91b0*/  FFMA R63, R109, R102, 1 ;  /* 0x3f8000006d3f7423 */ /* 0x004fe20000000066 */
[----:B---3--:R-:W-:Y:S01]  /*91c0*/  FFMA R66, R110, R99, 1 ;  /* 0x3f8000006e427423 */ /* 0x008fe20000000063 */
[----:B-1----:R-:W-:Y:S01]  /*91d0*/  FFMA R65, R111, R104, 1 ;  /* 0x3f8000006f417423 */ /* 0x002fe20000000068 */
[----:B------:R-:W-:Y:S06]  /*91e0*/  @P0 BRA `(.L_x_120) ;  /* 0x0000000000140947 */ /* 0x000fec0003800000 */
[----:B------:R-:W-:Y:S02]  /*91f0*/  MOV R101, R35 ;  /* 0x0000002300657202 */ /* 0x000fe40000000f00 */
[----:B------:R-:W-:Y:S02]  /*9200*/  MOV R102, 0x9220 ;  /* 0x0000922000667802 */ /* 0x000fe40000000f00 */
[----:B------:R-:W-:Y:S05]  /*9210*/  CALL.REL.NOINC `($__internal_3_$__cuda_sm20_rcp_rn_f32_slowpath) ;  /* 0x0000005400447944 */ /* 0x000fea0003c00000 */
[----:B------:R-:W-:Y:S01]  /*9220*/  MOV R0, R64 ;  /* 0x0000004000007202 */ /* 0x000fe20000000f00 */
[----:B------:R-:W-:Y:S05]  /*9230*/  BRA `(.L_x_121) ;  /* 0x0000000000107947 */ /* 0x000fea0003800000 */
.L_x_120:
[----:B------:R-:W1:Y:S02]  /*9240*/  MUFU.RCP R0, R35 ;  /* 0x0000002300007308 */ /* 0x000e640000001000 */
[----:B-1----:R-:W-:Y:S04]  /*9250*/  FFMA R2, R35, R0, -1 ;  /* 0xbf80000023027423 */ /* 0x002fe80000000000 */
[----:B------:R-:W-:Y:S04]  /*9260*/  FADD.FTZ R5, -R2, -RZ ;  /* 0x800000ff02057221 */ /* 0x000fe80000010100 */
[----:B------:R-:W-:Y:S07]  /*9270*/  FFMA R0, R0, R5, R0 ;  /* 0x0000000500007223 */ /* 0x000fee0000000000 */
.L_x_121:
[----:B------:R-:W-:Y:S05]  /*9280*/  BSYNC.RECONVERGENT B1 ;  /* 0x0000000000017941 */ /* 0x000fea0003800200 */
.L_x_119:
[----:B------:R-:W-:Y:S01]  /*9290*/  VIADD R2, R3, 0x1800000 ;  /* 0x0180000003027836 */ /* 0x000fe20000000000 */
[----:B------:R-:W-:Y:S04]  /*92a0*/  BSSY.RECONVERGENT B1, `(.L_x_122) ;  /* 0x000000e000017945 */ /* 0x000fe80003800200 */
[----:B------:R-:W-:Y:S04]  /*92b0*/  LOP3.LUT R2, R2, 0x7f800000, RZ, 0xc0, !PT ;  /* 0x7f80000002027812 */ /* 0x000fe800078ec0ff */
[----:B------:R-:W-:Y:S11]  /*92c0*/  ISETP.GT.U32.AND P0, PT, R2, 0x1ffffff, PT ;  /* 0x01ffffff0200780c */ /* 0x000ff60003f04070 */
[----:B------:R-:W-:Y:S02]  /*92d0*/  @!UPT UIADD3 URZ, UPT, UPT, URZ, URZ, URZ ;  /* 0x000000fffffff290 */ /* 0x000fe4000fffe0ff */
[----:B------:R-:W-:Y:S05]  /*92e0*/  @P0 BRA `(.L_x_123) ;  /* 0x0000000000140947 */ /* 0x000fea0003800000 */
[----:B------:R-:W-:Y:S02]  /*92f0*/  MOV R101, R3 ;  /* 0x0000000300657202 */ /* 0x000fe40000000f00 */
[----:B------:R-:W-:Y:S02]  /*9300*/  MOV R102, 0x9320 ;  /* 0x0000932000667802 */ /* 0x000fe40000000f00 */
[----:B------:R-:W-:Y:S05]  /*9310*/  CALL.REL.NOINC `($__internal_3_$__cuda_sm20_rcp_rn_f32_slowpath) ;  /* 0x0000005400047944 */ /* 0x000fea0003c00000 */
[----:B------:R-:W-:Y:S01]  /*9320*/  MOV R2, R64 ;  /* 0x0000004000027202 */ /* 0x000fe20000000f00 */
[----:B------:R-:W-:Y:S05]  /*9330*/  BRA `(.L_x_124) ;  /* 0x0000000000107947 */ /* 0x000fea0003800000 */
.L_x_123:
[----:B------:R-:W1:Y:S02]  /*9340*/  MUFU.RCP R2, R3 ;  /* 0x0000000300027308 */ /* 0x000e640000001000 */
[----:B-1----:R-:W-:Y:S04]  /*9350*/  FFMA R4, R3, R2, -1 ;  /* 0xbf80000003047423 */ /* 0x002fe80000000002 */
[----:B------:R-:W-:Y:S04]  /*9360*/  FADD.FTZ R5, -R4, -RZ ;  /* 0x800000ff04057221 */ /* 0x000fe80000010100 */
[----:B------:R-:W-:Y:S07]  /*9370*/  FFMA R2, R2, R5, R2 ;  /* 0x0000000502027223 */ /* 0x000fee0000000002 */
.L_x_124:
[----:B------:R-:W-:Y:S05]  /*9380*/  BSYNC.RECONVERGENT B1 ;  /* 0x0000000000017941 */ /* 0x000fea0003800200 */
.L_x_122:
        /* <DEDUP_REMOVED lines=11> */
.L_x_126:
[----:B------:R-:W1:Y:S02]  /*9440*/  MUFU.RCP R3, R76 ;  /* 0x0000004c00037308 */ /* 0x000e640000001000 */
[----:B-1----:R-:W-:Y:S04]  /*9450*/  FFMA R4, R76, R3, -1 ;  /* 0xbf8000004c047423 */ /* 0x002fe80000000003 */
[----:B------:R-:W-:Y:S04]  /*9460*/  FADD.FTZ R4, -R4, -RZ ;  /* 0x800000ff04047221 */ /* 0x000fe80000010100 */
[----:B------:R-:W-:Y:S07]  /*9470*/  FFMA R3, R3, R4, R3 ;  /* 0x0000000403037223 */ /* 0x000fee0000000003 */
.L_x_127:
[----:B------:R-:W-:Y:S05]  /*9480*/  BSYNC.RECONVERGENT B1 ;  /* 0x0000000000017941 */ /* 0x000fea0003800200 */
.L_x_125:
        /* <DEDUP_REMOVED lines=11> */
.L_x_129:
[----:B------:R-:W1:Y:S02]  /*9540*/  MUFU.RCP R4, R61 ;  /* 0x0000003d00047308 */ /* 0x000e640000001000 */
[----:B-1----:R-:W-:Y:S04]  /*9550*/  FFMA R5, R61, R4, -1 ;  /* 0xbf8000003d057423 */ /* 0x002fe80000000004 */
[----:B------:R-:W-:Y:S04]  /*9560*/  FADD.FTZ R5, -R5, -RZ ;  /* 0x800000ff05057221 */ /* 0x000fe80000010100 */
[----:B------:R-:W-:Y:S07]  /*9570*/  FFMA R4, R4, R5, R4 ;  /* 0x0000000504047223 */ /* 0x000fee0000000004 */
.L_x_130:
[----:B------:R-:W-:Y:S05]  /*9580*/  BSYNC.RECONVERGENT B1 ;  /* 0x0000000000017941 */ /* 0x000fea0003800200 */
.L_x_128:
        /* <DEDUP_REMOVED lines=11> */
.L_x_132:
[----:B------:R-:W1:Y:S02]  /*9640*/  MUFU.RCP R5, R124 ;  /* 0x0000007c00057308 */ /* 0x000e640000001000 */
[----:B-1----:R-:W-:Y:S04]  /*9650*/  FFMA R6, R124, R5, -1 ;  /* 0xbf8000007c067423 */ /* 0x002fe80000000005 */
[----:B------:R-:W-:Y:S04]  /*9660*/  FADD.FTZ R6, -R6, -RZ ;  /* 0x800000ff06067221 */ /* 0x000fe80000010100 */
[----:B------:R-:W-:Y:S07]  /*9670*/  FFMA R5, R5, R6, R5 ;  /* 0x0000000605057223 */ /* 0x000fee0000000005 */
.L_x_133:
[----:B------:R-:W-:Y:S05]  /*9680*/  BSYNC.RECONVERGENT B1 ;  /* 0x0000000000017941 */ /* 0x000fea0003800200 */
.L_x_131:
        /* <DEDUP_REMOVED lines=11> */
.L_x_135:
[----:B------:R-:W1:Y:S02]  /*9740*/  MUFU.RCP R6, R125 ;  /* 0x0000007d00067308 */ /* 0x000e640000001000 */
[----:B-1----:R-:W-:Y:S04]  /*9750*/  FFMA R7, R125, R6, -1 ;  /* 0xbf8000007d077423 */ /* 0x002fe80000000006 */
[----:B------:R-:W-:Y:S04]  /*9760*/  FADD.FTZ R7, -R7, -RZ ;  /* 0x800000ff07077221 */ /* 0x000fe80000010100 */
[----:B------:R-:W-:Y:S07]  /*9770*/  FFMA R6, R6, R7, R6 ;  /* 0x0000000706067223 */ /* 0x000fee0000000006 */
.L_x_136:
[----:B------:R-:W-:Y:S05]  /*9780*/  BSYNC.RECONVERGENT B1 ;  /* 0x0000000000017941 */ /* 0x000fea0003800200 */
.L_x_134:
        /* <DEDUP_REMOVED lines=11> */
.L_x_138:
[----:B------:R-:W1:Y:S02]  /*9840*/  MUFU.RCP R7, R62 ;  /* 0x0000003e00077308 */ /* 0x000e640000001000 */
[----:B-1----:R-:W-:Y:S04]  /*9850*/  FFMA R8, R62, R7, -1 ;  /* 0xbf8000003e087423 */ /* 0x002fe80000000007 */
[----:B------:R-:W-:Y:S04]  /*9860*/  FADD.FTZ R8, -R8, -RZ ;  /* 0x800000ff08087221 */ /* 0x000fe80000010100 */
[----:B------:R-:W-:Y:S07]  /*9870*/  FFMA R7, R7, R8, R7 ;  /* 0x0000000807077223 */ /* 0x000fee0000000007 */
.L_x_139:
[----:B------:R-:W-:Y:S05]  /*9880*/  BSYNC.RECONVERGENT B1 ;  /* 0x0000000000017941 */ /* 0x000fea0003800200 */
.L_x_137:
        /* <DEDUP_REMOVED lines=11> */
.L_x_141:
[----:B------:R-:W1:Y:S02]  /*9940*/  MUFU.RCP R8, R33 ;  /* 0x0000002100087308 */ /* 0x000e640000001000 */
[----:B-1----:R-:W-:Y:S04]  /*9950*/  FFMA R9, R33, R8, -1 ;  /* 0xbf80000021097423 */ /* 0x002fe80000000008 */
[----:B------:R-:W-:Y:S04]  /*9960*/  FADD.FTZ R9, -R9, -RZ ;  /* 0x800000ff09097221 */ /* 0x000fe80000010100 */
[----:B------:R-:W-:Y:S07]  /*9970*/  FFMA R8, R8, R9, R8 ;  /* 0x0000000908087223 */ /* 0x000fee0000000008 */
.L_x_142:
[----:B------:R-:W-:Y:S05]  /*9980*/  BSYNC.RECONVERGENT B1 ;  /* 0x0000000000017941 */ /* 0x000fea0003800200 */
.L_x_140:
        /* <DEDUP_REMOVED lines=11> */
.L_x_144:
[----:B------:R-:W1:Y:S02]  /*9a40*/  MUFU.RCP R9, R122 ;  /* 0x0000007a00097308 */ /* 0x000e640000001000 */
[----:B-1----:R-:W-:Y:S04]  /*9a50*/  FFMA R10, R122, R9, -1 ;  /* 0xbf8000007a0a7423 */ /* 0x002fe80000000009 */
[----:B------:R-:W-:Y:S04]  /*9a60*/  FADD.FTZ R10, -R10, -RZ ;  /* 0x800000ff0a0a7221 */ /* 0x000fe80000010100 */
[----:B------:R-:W-:Y:S07]  /*9a70*/  FFMA R9, R9, R10, R9 ;  /* 0x0000000a09097223 */ /* 0x000fee0000000009 */
.L_x_145:
[----:B------:R-:W-:Y:S05]  /*9a80*/  BSYNC.RECONVERGENT B1 ;  /* 0x0000000000017941 */ /* 0x000fea0003800200 */
.L_x_143:
        /* <DEDUP_REMOVED lines=11> */
.L_x_147:
[----:B------:R-:W1:Y:S02]  /*9b40*/  MUFU.RCP R10, R123 ;  /* 0x0000007b000a7308 */ /* 0x000e640000001000 */
[----:B-1----:R-:W-:Y:S04]  /*9b50*/  FFMA R11, R123, R10, -1 ;  /* 0xbf8000007b0b7423 */ /* 0x002fe8000000000a */
[----:B------:R-:W-:Y:S04]  /*9b60*/  FADD.FTZ R11, -R11, -RZ ;  /* 0x800000ff0b0b7221 */ /* 0x000fe80000010100 */
[----:B------:R-:W-:Y:S07]  /*9b70*/  FFMA R10, R10, R11, R10 ;  /* 0x0000000b0a0a7223 */ /* 0x000fee000000000a */
.L_x_148:
[----:B------:R-:W-:Y:S05]  /*9b80*/  BSYNC.RECONVERGENT B1 ;  /* 0x0000000000017941 */ /* 0x000fea0003800200 */
.L_x_146:
        /* <DEDUP_REMOVED lines=11> */
.L_x_150:
[----:B------:R-:W1:Y:S02]  /*9c40*/  MUFU.RCP R11, R58 ;  /* 0x0000003a000b7308 */ /* 0x000e640000001000 */
[----:B-1----:R-:W-:Y:S04]  /*9c50*/  FFMA R12, R58, R11, -1 ;  /* 0xbf8000003a0c7423 */ /* 0x002fe8000000000b */
[----:B------:R-:W-:Y:S04]  /*9c60*/  FADD.FTZ R12, -R12, -RZ ;  /* 0x800000ff0c0c7221 */ /* 0x000fe80000010100 */
[----:B------:R-:W-:Y:S07]  /*9c70*/  FFMA R11, R11, R12, R11 ;  /* 0x0000000c0b0b7223 */ /* 0x000fee000000000b */
.L_x_151:
[----:B------:R-:W-:Y:S05]  /*9c80*/  BSYNC.RECONVERGENT B1 ;  /* 0x0000000000017941 */ /* 0x000fea0003800200 */
.L_x_149:
        /* <DEDUP_REMOVED lines=11> */
.L_x_153:
[----:B------:R-:W1:Y:S02]  /*9d40*/  MUFU.RCP R12, R57 ;  /* 0x00000039000c7308 */ /* 0x000e640000001000 */
[----:B-1----:R-:W-:Y:S04]  /*9d50*/  FFMA R13, R57, R12, -1 ;  /* 0xbf800000390d7423 */ /* 0x002fe8000000000c */
[----:B------:R-:W-:Y:S04]  /*9d60*/  FADD.FTZ R13, -R13, -RZ ;  /* 0x800000ff0d0d7221 */ /* 0x000fe80000010100 */
[----:B------:R-:W-:Y:S07]  /*9d70*/  FFMA R12, R12, R13, R12 ;  /* 0x0000000d0c0c7223 */ /* 0x000fee000000000c */
.L_x_154:
[----:B------:R-:W-:Y:S05]  /*9d80*/  BSYNC.RECONVERGENT B1 ;  /* 0x0000000000017941 */ /* 0x000fea0003800200 */
.L_x_152:
        /* <DEDUP_REMOVED lines=11> */
.L_x_156:
[----:B------:R-:W1:Y:S02]  /*9e40*/  MUFU.RCP R13, R118 ;  /* 0x00000076000d7308 */ /* 0x000e640000001000 */
[----:B-1----:R-:W-:Y:S04]  /*9e50*/  FFMA R14, R118, R13, -1 ;  /* 0xbf800000760e7423 */ /* 0x002fe8000000000d */
[----:B------:R-:W-:Y:S04]  /*9e60*/  FADD.FTZ R14, -R14, -RZ ;  /* 0x800000ff0e0e7221 */ /* 0x000fe80000010100 */
[----:B------:R-:W-:Y:S07]  /*9e70*/  FFMA R13, R13, R14, R13 ;  /* 0x0000000e0d0d7223 */ /* 0x000fee000000000d */
.L_x_157:
[----:B------:R-:W-:Y:S05]  /*9e80*/  BSYNC.RECONVERGENT B1 ;  /* 0x0000000000017941 */ /* 0x000fea0003800200 */
.L_x_155:
        /* <DEDUP_REMOVED lines=11> */
.L_x_159:
[----:B------:R-:W1:Y:S02]  /*9f40*/  MUFU.RCP R14, R121 ;  /* 0x00000079000e7308 */ /* 0x000e640000001000 */
[----:B-1----:R-:W-:Y:S04]  /*9f50*/  FFMA R15, R121, R14, -1 ;  /* 0xbf800000790f7423 */ /* 0x002fe8000000000e */
[----:B------:R-:W-:Y:S04]  /*9f60*/  FADD.FTZ R15, -R15, -RZ ;  /* 0x800000ff0f0f7221 */ /* 0x000fe80000010100 */
[----:B------:R-:W-:Y:S07]  /*9f70*/  FFMA R14, R14, R15, R14 ;  /* 0x0000000f0e0e7223 */ /* 0x000fee000000000e */
.L_x_160:
[----:B------:R-:W-:Y:S05]  /*9f80*/  BSYNC.RECONVERGENT B1 ;  /* 0x0000000000017941 */ /* 0x000fea0003800200 */
.L_x_158:
        /* <DEDUP_REMOVED lines=11> */
.L_x_162:
[----:B------:R-:W1:Y:S02]  /*a040*/  MUFU.RCP R15, R88 ;  /* 0x00000058000f7308 */ /* 0x000e640000001000 */
[----:B-1----:R-:W-:Y:S04]  /*a050*/  FFMA R16, R88, R15, -1 ;  /* 0xbf80000058107423 */ /* 0x002fe8000000000f */
[----:B------:R-:W-:Y:S04]  /*a060*/  FADD.FTZ R16, -R16, -RZ ;  /* 0x800000ff10107221 */ /* 0x000fe80000010100 */
[----:B------:R-:W-:Y:S07]  /*a070*/  FFMA R15, R15, R16, R15 ;  /* 0x000000100f0f7223 */ /* 0x000fee000000000f */
.L_x_163:
[----:B------:R-:W-:Y:S05]  /*a080*/  BSYNC.RECONVERGENT B1 ;  /* 0x0000000000017941 */ /* 0x000fea0003800200 */
.L_x_161:
        /* <DEDUP_REMOVED lines=11> */
.L_x_165:
[----:B------:R-:W1:Y:S02]  /*a140*/  MUFU.RCP R16, R119 ;  /* 0x0000007700107308 */ /* 0x000e640000001000 */
[----:B-1----:R-:W-:Y:S04]  /*a150*/  FFMA R17, R119, R16, -1 ;  /* 0xbf80000077117423 */ /* 0x002fe80000000010 */
[----:B------:R-:W-:Y:S04]  /*a160*/  FADD.FTZ R17, -R17, -RZ ;  /* 0x800000ff11117221 */ /* 0x000fe80000010100 */
[----:B------:R-:W-:Y:S07]  /*a170*/  FFMA R16, R16, R17, R16 ;  /* 0x0000001110107223 */ /* 0x000fee0000000010 */
.L_x_166:
[----:B------:R-:W-:Y:S05]  /*a180*/  BSYNC.RECONVERGENT B1 ;  /* 0x0000000000017941 */ /* 0x000fea0003800200 */
.L_x_164:
        /* <DEDUP_REMOVED lines=11> */
.L_x_168:
[----:B------:R-:W1:Y:S02]  /*a240*/  MUFU.RCP R17, R42 ;  /* 0x0000002a00117308 */ /* 0x000e640000001000 */
[----:B-1----:R-:W-:Y:S04]  /*a250*/  FFMA R18, R42, R17, -1 ;  /* 0xbf8000002a127423 */ /* 0x002fe80000000011 */
[----:B------:R-:W-:Y:S04]  /*a260*/  FADD.FTZ R18, -R18, -RZ ;  /* 0x800000ff12127221 */ /* 0x000fe80000010100 */
[----:B------:R-:W-:Y:S07]  /*a270*/  FFMA R17, R17, R18, R17 ;  /* 0x0000001211117223 */ /* 0x000fee0000000011 */
.L_x_169:
[----:B------:R-:W-:Y:S05]  /*a280*/  BSYNC.RECONVERGENT B1 ;  /* 0x0000000000017941 */ /* 0x000fea0003800200 */
.L_x_167:
        /* <DEDUP_REMOVED lines=11> */
.L_x_171:
[----:B------:R-:W1:Y:S02]  /*a340*/  MUFU.RCP R18, R53 ;  /* 0x0000003500127308 */ /* 0x000e640000001000 */
[----:B-1----:R-:W-:Y:S04]  /*a350*/  FFMA R19, R53, R18, -1 ;  /* 0xbf80000035137423 */ /* 0x002fe80000000012 */
[----:B------:R-:W-:Y:S04]  /*a360*/  FADD.FTZ R19, -R19, -RZ ;  /* 0x800000ff13137221 */ /* 0x000fe80000010100 */
[----:B------:R-:W-:Y:S07]  /*a370*/  FFMA R18, R18, R19, R18 ;  /* 0x0000001312127223 */ /* 0x000fee0000000012 */
.L_x_172:
[----:B------:R-:W-:Y:S05]  /*a380*/  BSYNC.RECONVERGENT B1 ;  /* 0x0000000000017941 */ /* 0x000fea0003800200 */
.L_x_170:
        /* <DEDUP_REMOVED lines=11> */
.L_x_174:
[----:B------:R-:W1:Y:S02]  /*a440*/  MUFU.RCP R19, R120 ;  /* 0x0000007800137308 */ /* 0x000e640000001000 */
[----:B-1----:R-:W-:Y:S04]  /*a450*/  FFMA R20, R120, R19, -1 ;  /* 0xbf80000078147423 */ /* 0x002fe80000000013 */
[----:B------:R-:W-:Y:S04]  /*a460*/  FADD.FTZ R20, -R20, -RZ ;  /* 0x800000ff14147221 */ /* 0x000fe80000010100 */
[----:B------:R-:W-:Y:S07]  /*a470*/  FFMA R19, R19, R20, R19 ;  /* 0x0000001413137223 */ /* 0x000fee0000000013 */
.L_x_175:
[----:B------:R-:W-:Y:S05]  /*a480*/  BSYNC.RECONVERGENT B1 ;  /* 0x0000000000017941 */ /* 0x000fea0003800200 */
.L_x_173:
        /* <DEDUP_REMOVED lines=11> */
.L_x_177:
[----:B------:R-:W1:Y:S02]  /*a540*/  MUFU.RCP R20, R91 ;  /* 0x0000005b00147308 */ /* 0x000e640000001000 */
[----:B-1----:R-:W-:Y:S04]  /*a550*/  FFMA R21, R91, R20, -1 ;  /* 0xbf8000005b157423 */ /* 0x002fe80000000014 */
[----:B------:R-:W-:Y:S04]  /*a560*/  FADD.FTZ R21, -R21, -RZ ;  /* 0x800000ff15157221 */ /* 0x000fe80000010100 */
[----:B------:R-:W-:Y:S07]  /*a570*/  FFMA R20, R20, R21, R20 ;  /* 0x0000001514147223 */ /* 0x000fee0000000014 */
.L_x_178:
[----:B------:R-:W-:Y:S05]  /*a580*/  BSYNC.RECONVERGENT B1 ;  /* 0x0000000000017941 */ /* 0x000fea0003800200 */
.L_x_176:
        /* <DEDUP_REMOVED lines=11> */
.L_x_180:
[----:B------:R-:W1:Y:S02]  /*a640*/  MUFU.RCP R21, R38 ;  /* 0x0000002600157308 */ /* 0x000e640000001000 */
[----:B-1----:R-:W-:Y:S04]  /*a650*/  FFMA R22, R38, R21, -1 ;  /* 0xbf80000026167423 */ /* 0x002fe80000000015 */
[----:B------:R-:W-:Y:S04]  /*a660*/  FADD.FTZ R22, -R22, -RZ ;  /* 0x800000ff16167221 */ /* 0x000fe80000010100 */
[----:B------:R-:W-:Y:S07]  /*a670*/  FFMA R21, R21, R22, R21 ;  /* 0x0000001615157223 */ /* 0x000fee0000000015 */
.L_x_181:
[----:B------:R-:W-:Y:S05]  /*a680*/  BSYNC.RECONVERGENT B1 ;  /* 0x0000000000017941 */ /* 0x000fea0003800200 */
.L_x_179:
        /* <DEDUP_REMOVED lines=11> */
.L_x_183:
[----:B------:R-:W1:Y:S02]  /*a740*/  MUFU.RCP R22, R31 ;  /* 0x0000001f00167308 */ /* 0x000e640000001000 */
[----:B-1----:R-:W-:Y:S04]  /*a750*/  FFMA R23, R31, R22, -1 ;  /* 0xbf8000001f177423 */ /* 0x002fe80000000016 */
[----:B------:R-:W-:Y:S04]  /*a760*/  FADD.FTZ R23, -R23, -RZ ;  /* 0x800000ff17177221 */ /* 0x000fe80000010100 */
[----:B------:R-:W-:Y:S07]  /*a770*/  FFMA R22, R22, R23, R22 ;  /* 0x0000001716167223 */ /* 0x000fee0000000016 */
.L_x_184:
[----:B------:R-:W-:Y:S05]  /*a780*/  BSYNC.RECONVERGENT B1 ;  /* 0x0000000000017941 */ /* 0x000fea0003800200 */
.L_x_182:
        /* <DEDUP_REMOVED lines=11> */
.L_x_186:
[----:B------:R-:W1:Y:S02]  /*a840*/  MUFU.RCP R23, R98 ;  /* 0x0000006200177308 */ /* 0x000e640000001000 */
[----:B-1----:R-:W-:Y:S04]  /*a850*/  FFMA R24, R98, R23, -1 ;  /* 0xbf80000062187423 */ /* 0x002fe80000000017 */
[----:B------:R-:W-:Y:S04]  /*a860*/  FADD.FTZ R24, -R24, -RZ ;  /* 0x800000ff18187221 */ /* 0x000fe80000010100 */
[----:B------:R-:W-:Y:S07]  /*a870*/  FFMA R23, R23, R24, R23 ;  /* 0x0000001817177223 */ /* 0x000fee0000000017 */
.L_x_187:
[----:B------:R-:W-:Y:S05]  /*a880*/  BSYNC.RECONVERGENT B1 ;  /* 0x0000000000017941 */ /* 0x000fea0003800200 */
.L_x_185:
        /* <DEDUP_REMOVED lines=11> */
.L_x_189:
[----:B------:R-:W1:Y:S02]  /*a940*/  MUFU.RCP R24, R89 ;  /* 0x0000005900187308 */ /* 0x000e640000001000 */
[----:B-1----:R-:W-:Y:S04]  /*a950*/  FFMA R25, R89, R24, -1 ;  /* 0xbf80000059197423 */ /* 0x002fe80000000018 */
[----:B------:R-:W-:Y:S04]  /*a960*/  FADD.FTZ R25, -R25, -RZ ;  /* 0x800000ff19197221 */ /* 0x000fe80000010100 */
[----:B------:R-:W-:Y:S07]  /*a970*/  FFMA R24, R24, R25, R24 ;  /* 0x0000001918187223 */ /* 0x000fee0000000018 */
.L_x_190:
[----:B------:R-:W-:Y:S05]  /*a980*/  BSYNC.RECONVERGENT B1 ;  /* 0x0000000000017941 */ /* 0x000fea0003800200 */
.L_x_188:
        /* <DEDUP_REMOVED lines=11> */
.L_x_192:
[----:B------:R-:W1:Y:S02]  /*aa40*/  MUFU.RCP R25, R34 ;  /* 0x0000002200197308 */ /* 0x000e640000001000 */
[----:B-1----:R-:W-:Y:S04]  /*aa50*/  FFMA R26, R34, R25, -1 ;  /* 0xbf800000221a7423 */ /* 0x002fe80000000019 */
[----:B------:R-:W-:Y:S04]  /*aa60*/  FADD.FTZ R26, -R26, -RZ ;  /* 0x800000ff1a1a7221 */ /* 0x000fe80000010100 */
[----:B------:R-:W-:Y:S07]  /*aa70*/  FFMA R25, R25, R26, R25 ;  /* 0x0000001a19197223 */ /* 0x000fee0000000019 */
.L_x_193:
[----:B------:R-:W-:Y:S05]  /*aa80*/  BSYNC.RECONVERGENT B1 ;  /* 0x0000000000017941 */ /* 0x000fea0003800200 */
.L_x_191:
        /* <DEDUP_REMOVED lines=11> */
.L_x_195:
[----:B------:R-:W1:Y:S02]  /*ab40*/  MUFU.RCP R26, R43 ;  /* 0x0000002b001a7308 */ /* 0x000e640000001000 */
[----:B-1----:R-:W-:Y:S04]  /*ab50*/  FFMA R27, R43, R26, -1 ;  /* 0xbf8000002b1b7423 */ /* 0x002fe8000000001a */
[----:B------:R-:W-:Y:S04]  /*ab60*/  FADD.FTZ R27, -R27, -RZ ;  /* 0x800000ff1b1b7221 */ /* 0x000fe80000010100 */
[----:B------:R-:W-:Y:S07]  /*ab70*/  FFMA R26, R26, R27, R26 ;  /* 0x0000001b1a1a7223 */ /* 0x000fee000000001a */
.L_x_196:
[----:B------:R-:W-:Y:S05]  /*ab80*/  BSYNC.RECONVERGENT B1 ;  /* 0x0000000000017941 */ /* 0x000fea0003800200 */
.L_x_194:
        /* <DEDUP_REMOVED lines=11> */
.L_x_198:
[----:B------:R-:W1:Y:S02]  /*ac40*/  MUFU.RCP R27, R86 ;  /* 0x00000056001b7308 */ /* 0x000e640000001000 */
[----:B-1----:R-:W-:Y:S04]  /*ac50*/  FFMA R28, R86, R27, -1 ;  /* 0xbf800000561c7423 */ /* 0x002fe8000000001b */
[----:B------:R-:W-:Y:S04]  /*ac60*/  FADD.FTZ R28, -R28, -RZ ;  /* 0x800000ff1c1c7221 */ /* 0x000fe80000010100 */
[----:B------:R-:W-:Y:S07]  /*ac70*/  FFMA R27, R27, R28, R27 ;  /* 0x0000001c1b1b7223 */ /* 0x000fee000000001b */
.L_x_199:
[----:B------:R-:W-:Y:S05]  /*ac80*/  BSYNC.RECONVERGENT B1 ;  /* 0x0000000000017941 */ /* 0x000fea0003800200 */
.L_x_197:
        /* <DEDUP_REMOVED lines=11> */
.L_x_201:
[----:B------:R-:W1:Y:S02]  /*ad40*/  MUFU.RCP R28, R87 ;  /* 0x00000057001c7308 */ /* 0x000e640000001000 */
[----:B-1----:R-:W-:Y:S04]  /*ad50*/  FFMA R29, R87, R28, -1 ;  /* 0xbf800000571d7423 */ /* 0x002fe8000000001c */
[----:B------:R-:W-:Y:S04]  /*ad60*/  FADD.FTZ R29, -R29, -RZ ;  /* 0x800000ff1d1d7221 */ /* 0x000fe80000010100 */
[----:B------:R-:W-:Y:S07]  /*ad70*/  FFMA R28, R28, R29, R28 ;  /* 0x0000001d1c1c7223 */ /* 0x000fee000000001c */
.L_x_202:
[----:B------:R-:W-:Y:S05]  /*ad80*/  BSYNC.RECONVERGENT B1 ;  /* 0x0000000000017941 */ /* 0x000fea0003800200 */
.L_x_200:
        /* <DEDUP_REMOVED lines=11> */
.L_x_204:
[----:B------:R-:W1:Y:S02]  /*ae40*/  MUFU.RCP R29, R84 ;  /* 0x00000054001d7308 */ /* 0x000e640000001000 */
[----:B-1----:R-:W-:Y:S04]  /*ae50*/  FFMA R30, R84, R29, -1 ;  /* 0xbf800000541e7423 */ /* 0x002fe8000000001d */
[----:B------:R-:W-:Y:S04]  /*ae60*/  FADD.FTZ R30, -R30, -RZ ;  /* 0x800000ff1e1e7221 */ /* 0x000fe80000010100 */
[----:B------:R-:W-:Y:S07]  /*ae70*/  FFMA R29, R29, R30, R29 ;  /* 0x0000001e1d1d7223 */ /* 0x000fee000000001d */
.L_x_205:
[----:B------:R-:W-:Y:S05]  /*ae80*/  BSYNC.RECONVERGENT B1 ;  /* 0x0000000000017941 */ /* 0x000fea0003800200 */
.L_x_203:
        /* <DEDUP_REMOVED lines=11> */
.L_x_207:
[----:B------:R-:W1:Y:S02]  /*af40*/  MUFU.RCP R30, R85 ;  /* 0x00000055001e7308 */ /* 0x000e640000001000 */
[----:B-1----:R-:W-:Y:S04]  /*af50*/  FFMA R31, R85, R30, -1 ;  /* 0xbf800000551f7423 */ /* 0x002fe8000000001e */
[----:B------:R-:W-:Y:S04]  /*af60*/  FADD.FTZ R31, -R31, -RZ ;  /* 0x800000ff1f1f7221 */ /* 0x000fe80000010100 */
[----:B------:R-:W-:Y:S07]  /*af70*/  FFMA R30, R30, R31, R30 ;  /* 0x0000001f1e1e7223 */ /* 0x000fee000000001e */
.L_x_208:
[----:B------:R-:W-:Y:S05]  /*af80*/  BSYNC.RECONVERGENT B1 ;  /* 0x0000000000017941 */ /* 0x000fea0003800200 */
.L_x_206:
        /* <DEDUP_REMOVED lines=11> */
.L_x_210:
[----:B------:R-:W1:Y:S02]  /*b040*/  MUFU.RCP R31, R32 ;  /* 0x00000020001f7308 */ /* 0x000e640000001000 */
[----:B-1----:R-:W-:Y:S04]  /*b050*/  FFMA R33, R32, R31, -1 ;  /* 0xbf80000020217423 */ /* 0x002fe8000000001f */
[----:B------:R-:W-:Y:S04]  /*b060*/  FADD.FTZ R34, -R33, -RZ ;  /* 0x800000ff21227221 */ /* 0x000fe80000010100 */
[----:B------:R-:W-:Y:S07]  /*b070*/  FFMA R31, R31, R34, R31 ;  /* 0x000000221f1f7223 */ /* 0x000fee000000001f */
.L_x_211:
[----:B------:R-:W-:Y:S05]  /*b080*/  BSYNC.RECONVERGENT B1 ;  /* 0x0000000000017941 */ /* 0x000fea0003800200 */
.L_x_209:
        /* <DEDUP_REMOVED lines=11> */
.L_x_213:
[----:B------:R-:W1:Y:S02]  /*b140*/  MUFU.RCP R32, R39 ;  /* 0x0000002700207308 */ /* 0x000e640000001000 */
[----:B-1----:R-:W-:Y:S04]  /*b150*/  FFMA R33, R39, R32, -1 ;  /* 0xbf80000027217423 */ /* 0x002fe80000000020 */
[----:B------:R-:W-:Y:S04]  /*b160*/  FADD.FTZ R33, -R33, -RZ ;  /* 0x800000ff21217221 */ /* 0x000fe80000010100 */
[----:B------:R-:W-:Y:S07]  /*b170*/  FFMA R32, R32, R33, R32 ;  /* 0x0000002120207223 */ /* 0x000fee0000000020 */
.L_x_214:
[----:B------:R-:W-:Y:S05]  /*b180*/  BSYNC.RECONVERGENT B1 ;  /* 0x0000000000017941 */ /* 0x000fea0003800200 */
.L_x_212:
        /* <DEDUP_REMOVED lines=11> */
.L_x_216:
[----:B------:R-:W1:Y:S02]  /*b240*/  MUFU.RCP R33, R96 ;  /* 0x0000006000217308 */ /* 0x000e640000001000 */
[----:B-1----:R-:W-:Y:S04]  /*b250*/  FFMA R34, R96, R33, -1 ;  /* 0xbf80000060227423 */ /* 0x002fe80000000021 */
[----:B------:R-:W-:Y:S04]  /*b260*/  FADD.FTZ R34, -R34, -RZ ;  /* 0x800000ff22227221 */ /* 0x000fe80000010100 */
[----:B------:R-:W-:Y:S07]  /*b270*/  FFMA R33, R33, R34, R33 ;  /* 0x0000002221217223 */ /* 0x000fee0000000021 */
.L_x_217:
[----:B------:R-:W-:Y:S05]  /*b280*/  BSYNC.RECONVERGENT B1 ;  /* 0x0000000000017941 */ /* 0x000fea0003800200 */
.L_x_215:
        /* <DEDUP_REMOVED lines=11> */
.L_x_219:
[----:B------:R-:W1:Y:S02]  /*b340*/  MUFU.RCP R34, R83 ;  /* 0x0000005300227308 */ /* 0x000e640000001000 */
[----:B-1----:R-:W-:Y:S04]  /*b350*/  FFMA R35, R83, R34, -1 ;  /* 0xbf80000053237423 */ /* 0x002fe80000000022 */
[----:B------:R-:W-:Y:S04]  /*b360*/  FADD.FTZ R35, -R35, -RZ ;  /* 0x800000ff23237221 */ /* 0x000fe80000010100 */
[----:B------:R-:W-:Y:S07]  /*b370*/  FFMA R34, R34, R35, R34 ;  /* 0x0000002322227223 */ /* 0x000fee0000000022 */
.L_x_220:
[----:B------:R-:W-:Y:S05]  /*b380*/  BSYNC.RECONVERGENT B1 ;  /* 0x0000000000017941 */ /* 0x000fea0003800200 */
.L_x_218:
        /* <DEDUP_REMOVED lines=11> */
.L_x_222:
[----:B------:R-:W1:Y:S02]  /*b440*/  MUFU.RCP R35, R36 ;  /* 0x0000002400237308 */ /* 0x000e640000001000 */
[----:B-1----:R-:W-:Y:S04]  /*b450*/  FFMA R38, R36, R35, -1 ;  /* 0xbf80000024267423 */ /* 0x002fe80000000023 */
[----:B------:R-:W-:Y:S04]  /*b460*/  FADD.FTZ R38, -R38, -RZ ;  /* 0x800000ff26267221 */ /* 0x000fe80000010100 */
[----:B------:R-:W-:Y:S07]  /*b470*/  FFMA R35, R35, R38, R35 ;  /* 0x0000002623237223 */ /* 0x000fee0000000023 */
.L_x_223:
[----:B------:R-:W-:Y:S05]  /*b480*/  BSYNC.RECONVERGENT B1 ;  /* 0x0000000000017941 */ /* 0x000fea0003800200 */
.L_x_221:
        /* <DEDUP_REMOVED lines=11> */
.L_x_225:
[----:B------:R-:W1:Y:S02]  /*b540*/  MUFU.RCP R36, R37 ;  /* 0x0000002500247308 */ /* 0x000e640000001000 */
[----:B-1----:R-:W-:Y:S04]  /*b550*/  FFMA R38, R37, R36, -1 ;  /* 0xbf80000025267423 */ /* 0x002fe80000000024 */
[----:B------:R-:W-:Y:S04]  /*b560*/  FADD.FTZ R39, -R38, -RZ ;  /* 0x800000ff26277221 */ /* 0x000fe80000010100 */
[----:B------:R-:W-:Y:S07]  /*b570*/  FFMA R36, R36, R39, R36 ;  /* 0x0000002724247223 */ /* 0x000fee0000000024 */
.L_x_226:
[----:B------:R-:W-:Y:S05]  /*b580*/  BSYNC.RECONVERGENT B1 ;  /* 0x0000000000017941 */ /* 0x000fea0003800200 */
.L_x_224:
        /* <DEDUP_REMOVED lines=11> */
.L_x_228:
[----:B------:R-:W1:Y:S02]  /*b640*/  MUFU.RCP R37, R94 ;  /* 0x0000005e00257308 */ /* 0x000e640000001000 */
[----:B-1----:R-:W-:Y:S04]  /*b650*/  FFMA R38, R94, R37, -1 ;  /* 0xbf8000005e267423 */ /* 0x002fe80000000025 */
[----:B------:R-:W-:Y:S04]  /*b660*/  FADD.FTZ R38, -R38, -RZ ;  /* 0x800000ff26267221 */ /* 0x000fe80000010100 */
[----:B------:R-:W-:Y:S07]  /*b670*/  FFMA R37, R37, R38, R37 ;  /* 0x0000002625257223 */ /* 0x000fee0000000025 */
.L_x_229:
[----:B------:R-:W-:Y:S05]  /*b680*/  BSYNC.RECONVERGENT B1 ;  /* 0x0000000000017941 */ /* 0x000fea0003800200 */
.L_x_227:
        /* <DEDUP_REMOVED lines=11> */
.L_x_231:
[----:B------:R-:W1:Y:S02]  /*b740*/  MUFU.RCP R38, R81 ;  /* 0x0000005100267308 */ /* 0x000e640000001000 */
[----:B-1----:R-:W-:Y:S04]  /*b750*/  FFMA R39, R81, R38, -1 ;  /* 0xbf80000051277423 */ /* 0x002fe80000000026 */
[----:B------:R-:W-:Y:S04]  /*b760*/  FADD.FTZ R39, -R39, -RZ ;  /* 0x800000ff27277221 */ /* 0x000fe80000010100 */
[----:B------:R-:W-:Y:S07]  /*b770*/  FFMA R38, R38, R39, R38 ;  /* 0x0000002726267223 */ /* 0x000fee0000000026 */
.L_x_232:
[----:B------:R-:W-:Y:S05]  /*b780*/  BSYNC.RECONVERGENT B1 ;  /* 0x0000000000017941 */ /* 0x000fea0003800200 */
.L_x_230:
        /* <DEDUP_REMOVED lines=11> */
.L_x_234:
[----:B------:R-:W1:Y:S02]  /*b840*/  MUFU.RCP R39, R40 ;  /* 0x0000002800277308 */ /* 0x000e640000001000 */
[----:B-1----:R-:W-:Y:S04]  /*b850*/  FFMA R42, R40, R39, -1 ;  /* 0xbf800000282a7423 */ /* 0x002fe80000000027 */
[----:B------:R-:W-:Y:S04]  /*b860*/  FADD.FTZ R42, -R42, -RZ ;  /* 0x800000ff2a2a7221 */ /* 0x000fe80000010100 */
[----:B------:R-:W-:Y:S07]  /*b870*/  FFMA R39, R39, R42, R39 ;  /* 0x0000002a27277223 */ /* 0x000fee0000000027 */
.L_x_235:
[----:B------:R-:W-:Y:S05]  /*b880*/  BSYNC.RECONVERGENT B1 ;  /* 0x0000000000017941 */ /* 0x000fea0003800200 */
.L_x_233:
        /* <DEDUP_REMOVED lines=11> */
.L_x_237:
[----:B------:R-:W1:Y:S02]  /*b940*/  MUFU.RCP R40, R41 ;  /* 0x0000002900287308 */ /* 0x000e640000001000 */
[----:B-1----:R-:W-:Y:S04]  /*b950*/  FFMA R42, R41, R40, -1 ;  /* 0xbf800000292a7423 */ /* 0x002fe80000000028 */
[----:B------:R-:W-:Y:S04]  /*b960*/  FADD.FTZ R43, -R42, -RZ ;  /* 0x800000ff2a2b7221 */ /* 0x000fe80000010100 */
[----:B------:R-:W-:Y:S07]  /*b970*/  FFMA R40, R40, R43, R40 ;  /* 0x0000002b28287223 */ /* 0x000fee0000000028 */
.L_x_238:
[----:B------:R-:W-:Y:S05]  /*b980*/  BSYNC.RECONVERGENT B1 ;  /* 0x0000000000017941 */ /* 0x000fea0003800200 */
.L_x_236:
        /* <DEDUP_REMOVED lines=11> */
.L_x_240:
[----:B------:R-:W1:Y:S02]  /*ba40*/  MUFU.RCP R41, R82 ;  /* 0x0000005200297308 */ /* 0x000e640000001000 */
[----:B-1----:R-:W-:Y:S04]  /*ba50*/  FFMA R42, R82, R41, -1 ;  /* 0xbf800000522a7423 */ /* 0x002fe80000000029 */
[----:B------:R-:W-:Y:S04]  /*ba60*/  FADD.FTZ R42, -R42, -RZ ;  /* 0x800000ff2a2a7221 */ /* 0x000fe80000010100 */
[----:B------:R-:W-:Y:S07]  /*ba70*/  FFMA R41, R41, R42, R41 ;  /* 0x0000002a29297223 */ /* 0x000fee0000000029 */
.L_x_241:
[----:B------:R-:W-:Y:S05]  /*ba80*/  BSYNC.RECONVERGENT B1 ;  /* 0x0000000000017941 */ /* 0x000fea0003800200 */
.L_x_239:
        /* <DEDUP_REMOVED lines=11> */
.L_x_243:
[----:B------:R-:W1:Y:S02]  /*bb40*/  MUFU.RCP R42, R79 ;  /* 0x0000004f002a7308 */ /* 0x000e640000001000 */
[----:B-1----:R-:W-:Y:S04]  /*bb50*/  FFMA R43, R79, R42, -1 ;  /* 0xbf8000004f2b7423 */ /* 0x002fe8000000002a */
[----:B------:R-:W-:Y:S04]  /*bb60*/  FADD.FTZ R43, -R43, -RZ ;  /* 0x800000ff2b2b7221 */ /* 0x000fe80000010100 */
[----:B------:R-:W-:Y:S07]  /*bb70*/  FFMA R42, R42, R43, R42 ;  /* 0x0000002b2a2a7223 */ /* 0x000fee000000002a */
.L_x_244:
[----:B------:R-:W-:Y:S05]  /*bb80*/  BSYNC.RECONVERGENT B1 ;  /* 0x0000000000017941 */ /* 0x000fea0003800200 */
.L_x_242:
        /* <DEDUP_REMOVED lines=11> */
.L_x_246:
[----:B------:R-:W1:Y:S02]  /*bc40*/  MUFU.RCP R43, R80 ;  /* 0x00000050002b7308 */ /* 0x000e640000001000 */
[----:B-1----:R-:W-:Y:S04]  /*bc50*/  FFMA R44, R80, R43, -1 ;  /* 0xbf800000502c7423 */ /* 0x002fe8000000002b */
[----:B------:R-:W-:Y:S04]  /*bc60*/  FADD.FTZ R44, -R44, -RZ ;  /* 0x800000ff2c2c7221 */ /* 0x000fe80000010100 */
[----:B------:R-:W-:Y:S07]  /*bc70*/  FFMA R43, R43, R44, R43 ;  /* 0x0000002c2b2b7223 */ /* 0x000fee000000002b */
.L_x_247:
[----:B------:R-:W-:Y:S05]  /*bc80*/  BSYNC.RECONVERGENT B1 ;  /* 0x0000000000017941 */ /* 0x000fea0003800200 */
.L_x_245:
        /* <DEDUP_REMOVED lines=11> */
.L_x_249:
[----:B------:R-:W1:Y:S02]  /*bd40*/  MUFU.RCP R44, R77 ;  /* 0x0000004d002c7308 */ /* 0x000e640000001000 */
[----:B-1----:R-:W-:Y:S04]  /*bd50*/  FFMA R45, R77, R44, -1 ;  /* 0xbf8000004d2d7423 */ /* 0x002fe8000000002c */
[----:B------:R-:W-:Y:S04]  /*bd60*/  FADD.FTZ R45, -R45, -RZ ;  /* 0x800000ff2d2d7221 */ /* 0x000fe80000010100 */
[----:B------:R-:W-:Y:S07]  /*bd70*/  FFMA R44, R44, R45, R44 ;  /* 0x0000002d2c2c7223 */ /* 0x000fee000000002c */
.L_x_250:
[----:B------:R-:W-:Y:S05]  /*bd80*/  BSYNC.RECONVERGENT B1 ;  /* 0x0000000000017941 */ /* 0x000fea0003800200 */
.L_x_248:
        /* <DEDUP_REMOVED lines=11> */
.L_x_252:
[----:B------:R-:W1:Y:S02]  /*be40*/  MUFU.RCP R45, R56 ;  /* 0x00000038002d7308 */ /* 0x000e640000001000 */
[----:B-1----:R-:W-:Y:S04]  /*be50*/  FFMA R46, R56, R45, -1 ;  /* 0xbf800000382e7423 */ /* 0x002fe8000000002d */
[----:B------:R-:W-:Y:S04]  /*be60*/  FADD.FTZ R46, -R46, -RZ ;  /* 0x800000ff2e2e7221 */ /* 0x000fe80000010100 */
[----:B------:R-:W-:Y:S07]  /*be70*/  FFMA R45, R45, R46, R45 ;  /* 0x0000002e2d2d7223 */ /* 0x000fee000000002d */
.L_x_253:
[----:B------:R-:W-:Y:S05]  /*be80*/  BSYNC.RECONVERGENT B1 ;  /* 0x0000000000017941 */ /* 0x000fea0003800200 */
.L_x_251:
        /* <DEDUP_REMOVED lines=11> */
.L_x_255:
[----:B------:R-:W1:Y:S02]  /*bf40*/  MUFU.RCP R46, R47 ;  /* 0x0000002f002e7308 */ /* 0x000e640000001000 */
[----:B-1----:R-:W-:Y:S04]  /*bf50*/  FFMA R49, R47, R46, -1 ;  /* 0xbf8000002f317423 */ /* 0x002fe8000000002e */
[----:B------:R-:W-:Y:S04]  /*bf60*/  FADD.FTZ R49, -R49, -RZ ;  /* 0x800000ff31317221 */ /* 0x000fe80000010100 */
[----:B------:R-:W-:Y:S07]  /*bf70*/  FFMA R46, R46, R49, R46 ;  /* 0x000000312e2e7223 */ /* 0x000fee000000002e */
.L_x_256:
[----:B------:R-:W-:Y:S05]  /*bf80*/  BSYNC.RECONVERGENT B1 ;  /* 0x0000000000017941 */ /* 0x000fea0003800200 */
.L_x_254:
        /* <DEDUP_REMOVED lines=11> */
.L_x_258:
[----:B------:R-:W1:Y:S02]  /*c040*/  MUFU.RCP R47, R48 ;  /* 0x00000030002f7308 */ /* 0x000e640000001000 */
[----:B-1----:R-:W-:Y:S04]  /*c050*/  FFMA R49, R48, R47, -1 ;  /* 0xbf80000030317423 */ /* 0x002fe8000000002f */
[----:B------:R-:W-:Y:S04]  /*c060*/  FADD.FTZ R50, -R49, -RZ ;  /* 0x800000ff31327221 */ /* 0x000fe80000010100 */
[----:B------:R-:W-:Y:S07]  /*c070*/  FFMA R47, R47, R50, R47 ;  /* 0x000000322f2f7223 */ /* 0x000fee000000002f */
.L_x_259:
[----:B------:R-:W-:Y:S05]  /*c080*/  BSYNC.RECONVERGENT B1 ;  /* 0x0000000000017941 */ /* 0x000fea0003800200 */
.L_x_257:
        /* <DEDUP_REMOVED lines=11> */
.L_x_261:
[----:B------:R-:W1:Y:S02]  /*c140*/  MUFU.RCP R48, R69 ;  /* 0x0000004500307308 */ /* 0x000e640000001000 */
[----:B-1----:R-:W-:Y:S04]  /*c150*/  FFMA R49, R69, R48, -1 ;  /* 0xbf80000045317423 */ /* 0x002fe80000000030 */
[----:B------:R-:W-:Y:S04]  /*c160*/  FADD.FTZ R49, -R49, -RZ ;  /* 0x800000ff31317221 */ /* 0x000fe80000010100 */
[----:B------:R-:W-:Y:S07]  /*c170*/  FFMA R48, R48, R49, R48 ;  /* 0x0000003130307223 */ /* 0x000fee0000000030 */
.L_x_262:
[----:B------:R-:W-:Y:S05]  /*c180*/  BSYNC.RECONVERGENT B1 ;  /* 0x0000000000017941 */ /* 0x000fea0003800200 */
.L_x_260:
        /* <DEDUP_REMOVED lines=11> */
.L_x_264:
[----:B------:R-:W1:Y:S02]  /*c240*/  MUFU.RCP R49, R52 ;  /* 0x0000003400317308 */ /* 0x000e640000001000 */
[----:B-1----:R-:W-:Y:S04]  /*c250*/  FFMA R50, R52, R49, -1 ;  /* 0xbf80000034327423 */ /* 0x002fe80000000031 */
[----:B------:R-:W-:Y:S04]  /*c260*/  FADD.FTZ R50, -R50, -RZ ;  /* 0x800000ff32327221 */ /* 0x000fe80000010100 */
[----:B------:R-:W-:Y:S07]  /*c270*/  FFMA R49, R49, R50, R49 ;  /* 0x0000003231317223 */ /* 0x000fee0000000031 */
.L_x_265:
[----:B------:R-:W-:Y:S05]  /*c280*/  BSYNC.RECONVERGENT B1 ;  /* 0x0000000000017941 */ /* 0x000fea0003800200 */
.L_x_263:
        /* <DEDUP_REMOVED lines=11> */
.L_x_267:
[----:B------:R-:W1:Y:S02]  /*c340*/  MUFU.RCP R50, R51 ;  /* 0x0000003300327308 */ /* 0x000e640000001000 */
[----:B-1----:R-:W-:Y:S04]  /*c350*/  FFMA R52, R51, R50, -1 ;  /* 0xbf80000033347423 */ /* 0x002fe80000000032 */
[----:B------:R-:W-:Y:S04]  /*c360*/  FADD.FTZ R53, -R52, -RZ ;  /* 0x800000ff34357221 */ /* 0x000fe80000010100 */
[----:B------:R-:W-:Y:S07]  /*c370*/  FFMA R50, R50, R53, R50 ;  /* 0x0000003532327223 */ /* 0x000fee0000000032 */
.L_x_268:
[----:B------:R-:W-:Y:S05]  /*c380*/  BSYNC.RECONVERGENT B1 ;  /* 0x0000000000017941 */ /* 0x000fea0003800200 */
.L_x_266:
        /* <DEDUP_REMOVED lines=11> */
.L_x_270:
[----:B------:R-:W1:Y:S02]  /*c440*/  MUFU.RCP R51, R92 ;  /* 0x0000005c00337308 */ /* 0x000e640000001000 */
[----:B-1----:R-:W-:Y:S04]  /*c450*/  FFMA R52, R92, R51, -1 ;  /* 0xbf8000005c347423 */ /* 0x002fe80000000033 */
[----:B------:R-:W-:Y:S04]  /*c460*/  FADD.FTZ R52, -R52, -RZ ;  /* 0x800000ff34347221 */ /* 0x000fe80000010100 */
[----:B------:R-:W-:Y:S07]  /*c470*/  FFMA R51, R51, R52, R51 ;  /* 0x0000003433337223 */ /* 0x000fee0000000033 */
.L_x_271:
[----:B------:R-:W-:Y:S05]  /*c480*/  BSYNC.RECONVERGENT B1 ;  /* 0x0000000000017941 */ /* 0x000fea0003800200 */
.L_x_269:
        /* <DEDUP_REMOVED lines=11> */
.L_x_273:
[----:B------:R-:W1:Y:S02]  /*c540*/  MUFU.RCP R52, R67 ;  /* 0x0000004300347308 */ /* 0x000e640000001000 */
[----:B-1----:R-:W-:Y:S04]  /*c550*/  FFMA R53, R67, R52, -1 ;  /* 0xbf80000043357423 */ /* 0x002fe80000000034 */
[----:B------:R-:W-:Y:S04]  /*c560*/  FADD.FTZ R53, -R53, -RZ ;  /* 0x800000ff35357221 */ /* 0x000fe80000010100 */
[----:B------:R-:W-:Y:S07]  /*c570*/  FFMA R52, R52, R53, R52 ;  /* 0x0000003534347223 */ /* 0x000fee0000000034 */
.L_x_274:
[----:B------:R-:W-:Y:S05]  /*c580*/  BSYNC.RECONVERGENT B1 ;  /* 0x0000000000017941 */ /* 0x000fea0003800200 */
.L_x_272:
        /* <DEDUP_REMOVED lines=11> */
.L_x_276:
[----:B------:R-:W1:Y:S02]  /*c640*/  MUFU.RCP R53, R54 ;  /* 0x0000003600357308 */ /* 0x000e640000001000 */
[----:B-1----:R-:W-:Y:S04]  /*c650*/  FFMA R56, R54, R53, -1 ;  /* 0xbf80000036387423 */ /* 0x002fe80000000035 */
[----:B------:R-:W-:Y:S04]  /*c660*/  FADD.FTZ R56, -R56, -RZ ;  /* 0x800000ff38387221 */ /* 0x000fe80000010100 */
[----:B------:R-:W-:Y:S07]  /*c670*/  FFMA R53, R53, R56, R53 ;  /* 0x0000003835357223 */ /* 0x000fee0000000035 */
.L_x_277:
[----:B------:R-:W-:Y:S05]  /*c680*/  BSYNC.RECONVERGENT B1 ;  /* 0x0000000000017941 */ /* 0x000fea0003800200 */
.L_x_275:
        /* <DEDUP_REMOVED lines=11> */
.L_x_279:
[----:B------:R-:W1:Y:S02]  /*c740*/  MUFU.RCP R54, R55 ;  /* 0x0000003700367308 */ /* 0x000e640000001000 */
[----:B-1----:R-:W-:Y:S04]  /*c750*/  FFMA R56, R55, R54, -1 ;  /* 0xbf80000037387423 */ /* 0x002fe80000000036 */
[----:B------:R-:W-:Y:S04]  /*c760*/  FADD.FTZ R57, -R56, -RZ ;  /* 0x800000ff38397221 */ /* 0x000fe80000010100 */
[----:B------:R-:W-:Y:S07]  /*c770*/  FFMA R54, R54, R57, R54 ;  /* 0x0000003936367223 */ /* 0x000fee0000000036 */
.L_x_280:
[----:B------:R-:W-:Y:S05]  /*c780*/  BSYNC.RECONVERGENT B1 ;  /* 0x0000000000017941 */ /* 0x000fea0003800200 */
.L_x_278:
        /* <DEDUP_REMOVED lines=11> */
.L_x_282:
[----:B------:R-:W1:Y:S02]  /*c840*/  MUFU.RCP R55, R100 ;  /* 0x0000006400377308 */ /* 0x000e640000001000 */
[----:B-1----:R-:W-:Y:S04]  /*c850*/  FFMA R56, R100, R55, -1 ;  /* 0xbf80000064387423 */ /* 0x002fe80000000037 */
[----:B------:R-:W-:Y:S04]  /*c860*/  FADD.FTZ R56, -R56, -RZ ;  /* 0x800000ff38387221 */ /* 0x000fe80000010100 */
[----:B------:R-:W-:Y:S07]  /*c870*/  FFMA R55, R55, R56, R55 ;  /* 0x0000003837377223 */ /* 0x000fee0000000037 */
.L_x_283:
[----:B------:R-:W-:Y:S05]  /*c880*/  BSYNC.RECONVERGENT B1 ;  /* 0x0000000000017941 */ /* 0x000fea0003800200 */
.L_x_281:
        /* <DEDUP_REMOVED lines=11> */
.L_x_285:
[----:B------:R-:W1:Y:S02]  /*c940*/  MUFU.RCP R56, R93 ;  /* 0x0000005d00387308 */ /* 0x000e640000001000 */
[----:B-1----:R-:W-:Y:S04]  /*c950*/  FFMA R57, R93, R56, -1 ;  /* 0xbf8000005d397423 */ /* 0x002fe80000000038 */
[----:B------:R-:W-:Y:S04]  /*c960*/  FADD.FTZ R57, -R57, -RZ ;  /* 0x800000ff39397221 */ /* 0x000fe80000010100 */
[----:B------:R-:W-:Y:S07]  /*c970*/  FFMA R56, R56, R57, R56 ;  /* 0x0000003938387223 */ /* 0x000fee0000000038 */
.L_x_286:
[----:B------:R-:W-:Y:S05]  /*c980*/  BSYNC.RECONVERGENT B1 ;  /* 0x0000000000017941 */ /* 0x000fea0003800200 */
.L_x_284:
        /* <DEDUP_REMOVED lines=11> */
.L_x_288:
[----:B------:R-:W1:Y:S02]  /*ca40*/  MUFU.RCP R57, R78 ;  /* 0x0000004e00397308 */ /* 0x000e640000001000 */
[----:B-1----:R-:W-:Y:S04]  /*ca50*/  FFMA R58, R78, R57, -1 ;  /* 0xbf8000004e3a7423 */ /* 0x002fe80000000039 */
[----:B------:R-:W-:Y:S04]  /*ca60*/  FADD.FTZ R58, -R58, -RZ ;  /* 0x800000ff3a3a7221 */ /* 0x000fe80000010100 */
[----:B------:R-:W-:Y:S07]  /*ca70*/  FFMA R57, R57, R58, R57 ;  /* 0x0000003a39397223 */ /* 0x000fee0000000039 */
.L_x_289:
[----:B------:R-:W-:Y:S05]  /*ca80*/  BSYNC.RECONVERGENT B1 ;  /* 0x0000000000017941 */ /* 0x000fea0003800200 */
.L_x_287:
        /* <DEDUP_REMOVED lines=11> */
.L_x_291:
[----:B------:R-:W1:Y:S02]  /*cb40*/  MUFU.RCP R58, R59 ;  /* 0x0000003b003a7308 */ /* 0x000e640000001000 */
[----:B-1----:R-:W-:Y:S04]  /*cb50*/  FFMA R61, R59, R58, -1 ;  /* 0xbf8000003b3d7423 */ /* 0x002fe8000000003a */
[----:B------:R-:W-:Y:S04]  /*cb60*/  FADD.FTZ R61, -R61, -RZ ;  /* 0x800000ff3d3d7221 */ /* 0x000fe80000010100 */
[----:B------:R-:W-:Y:S07]  /*cb70*/  FFMA R58, R58, R61, R58 ;  /* 0x0000003d3a3a7223 */ /* 0x000fee000000003a */
.L_x_292:
[----:B------:R-:W-:Y:S05]  /*cb80*/  BSYNC.RECONVERGENT B1 ;  /* 0x0000000000017941 */ /* 0x000fea0003800200 */
.L_x_290:
        /* <DEDUP_REMOVED lines=11> */
.L_x_294:
[----:B------:R-:W1:Y:S02]  /*cc40*/  MUFU.RCP R59, R60 ;  /* 0x0000003c003b7308 */ /* 0x000e640000001000 */
[----:B-1----:R-:W-:Y:S04]  /*cc50*/  FFMA R61, R60, R59, -1 ;  /* 0xbf8000003c3d7423 */ /* 0x002fe8000000003b */
[----:B------:R-:W-:Y:S04]  /*cc60*/  FADD.FTZ R62, -R61, -RZ ;  /* 0x800000ff3d3e7221 */ /* 0x000fe80000010100 */
[----:B------:R-:W-:Y:S07]  /*cc70*/  FFMA R59, R59, R62, R59 ;  /* 0x0000003e3b3b7223 */ /* 0x000fee000000003b */
.L_x_295:
[----:B------:R-:W-:Y:S05]  /*cc80*/  BSYNC.RECONVERGENT B1 ;  /* 0x0000000000017941 */ /* 0x000fea0003800200 */
.L_x_293:
        /* <DEDUP_REMOVED lines=11> */
.L_x_297:
[----:B------:R-:W1:Y:S02]  /*cd40*/  MUFU.RCP R60, R95 ;  /* 0x0000005f003c7308 */ /* 0x000e640000001000 */
[----:B-1----:R-:W-:Y:S04]  /*cd50*/  FFMA R61, R95, R60, -1 ;  /* 0xbf8000005f3d7423 */ /* 0x002fe8000000003c */
[----:B------:R-:W-:Y:S04]  /*cd60*/  FADD.FTZ R61, -R61, -RZ ;  /* 0x800000ff3d3d7221 */ /* 0x000fe80000010100 */
[----:B------:R-:W-:Y:S07]  /*cd70*/  FFMA R60, R60, R61, R60 ;  /* 0x0000003d3c3c7223 */ /* 0x000fee000000003c */
.L_x_298:
[----:B------:R-:W-:Y:S05]  /*cd80*/  BSYNC.RECONVERGENT B1 ;  /* 0x0000000000017941 */ /* 0x000fea0003800200 */
.L_x_296:
        /* <DEDUP_REMOVED lines=11> */
.L_x_300:
[----:B------:R-:W1:Y:S02]  /*ce40*/  MUFU.RCP R61, R90 ;  /* 0x0000005a003d7308 */ /* 0x000e640000001000 */
[----:B-1----:R-:W-:Y:S04]  /*ce50*/  FFMA R62, R90, R61, -1 ;  /* 0xbf8000005a3e7423 */ /* 0x002fe8000000003d */
[----:B------:R-:W-:Y:S04]  /*ce60*/  FADD.FTZ R62, -R62, -RZ ;  /* 0x800000ff3e3e7221 */ /* 0x000fe80000010100 */
[----:B------:R-:W-:Y:S07]  /*ce70*/  FFMA R61, R61, R62, R61 ;  /* 0x0000003e3d3d7223 */ /* 0x000fee000000003d */
.L_x_301:
[----:B------:R-:W-:Y:S05]  /*ce80*/  BSYNC.RECONVERGENT B1 ;  /* 0x0000000000017941 */ /* 0x000fea0003800200 */
.L_x_299:
        /* <DEDUP_REMOVED lines=11> */
.L_x_303:
[----:B------:R-:W1:Y:S02]  /*cf40*/  MUFU.RCP R62, R63 ;  /* 0x0000003f003e7308 */ /* 0x000e640000001000 */
[----:B-1----:R-:W-:Y:S04]  /*cf50*/  FFMA R64, R63, R62, -1 ;  /* 0xbf8000003f407423 */ /* 0x002fe8000000003e */
[----:B------:R-:W-:Y:S04]  /*cf60*/  FADD.FTZ R67, -R64, -RZ ;  /* 0x800000ff40437221 */ /* 0x000fe80000010100 */
[----:B------:R-:W-:Y:S07]  /*cf70*/  FFMA R62, R62, R67, R62 ;  /* 0x000000433e3e7223 */ /* 0x000fee000000003e */
.L_x_304:
[----:B------:R-:W-:Y:S05]  /*cf80*/  BSYNC.RECONVERGENT B1 ;  /* 0x0000000000017941 */ /* 0x000fea0003800200 */
.L_x_302:
        /* <DEDUP_REMOVED lines=11> */
.L_x_306:
[----:B------:R-:W1:Y:S02]  /*d040*/  MUFU.RCP R63, R66 ;  /* 0x00000042003f7308 */ /* 0x000e640000001000 */
[----:B-1----:R-:W-:Y:S04]  /*d050*/  FFMA R64, R66, R63, -1 ;  /* 0xbf80000042407423 */ /* 0x002fe8000000003f */
[----:B------:R-:W-:Y:S04]  /*d060*/  FADD.FTZ R64, -R64, -RZ ;  /* 0x800000ff40407221 */ /* 0x000fe80000010100 */
[----:B------:R-:W-:Y:S07]  /*d070*/  FFMA R63, R63, R64, R63 ;  /* 0x000000403f3f7223 */ /* 0x000fee000000003f */
.L_x_307:
[----:B------:R-:W-:Y:S05]  /*d080*/  BSYNC.RECONVERGENT B1 ;  /* 0x0000000000017941 */ /* 0x000fea0003800200 */
.L_x_305:
        /* <DEDUP_REMOVED lines=9> */
[----:B------:R-:W-:Y:S05]  /*d120*/  BRA `(.L_x_310) ;  /* 0x0000000000107947 */ /* 0x000fea0003800000 */
.L_x_309:
[----:B------:R-:W1:Y:S02]  /*d130*/  MUFU.RCP R64, R65 ;  /* 0x0000004100407308 */ /* 0x000e640000001000 */
[----:B-1----:R-:W-:Y:S04]  /*d140*/  FFMA R66, R65, R64, -1 ;  /* 0xbf80000041427423 */ /* 0x002fe80000000040 */
[----:B------:R-:W-:Y:S04]  /*d150*/  FADD.FTZ R67, -R66, -RZ ;  /* 0x800000ff42437221 */ /* 0x000fe80000010100 */
[----:B------:R-:W-:Y:S07]  /*d160*/  FFMA R64, R64, R67, R64 ;  /* 0x0000004340407223 */ /* 0x000fee0000000040 */
.L_x_310:
[----:B------:R-:W-:Y:S05]  /*d170*/  BSYNC.RECONVERGENT B1 ;  /* 0x0000000000017941 */ /* 0x000fea0003800200 */
.L_x_308:
[----:B------:R-:W-:Y:S01]  /*d180*/  F2FP.F16.F32.PACK_AB R78, R6, R5 ;  /* 0x00000005064e723e */ /* 0x000fe200000000ff */
[----:B------:R-:W-:Y:S01]  /*d190*/  BSSY.RECONVERGENT B0, `(.L_x_311) ;  /* 0x000004f000007945 */ /* 0x000fe20003800200 */
[----:B------:R-:W-:Y:S02]  /*d1a0*/  F2FP.F16.F32.PACK_AB R6, R14, R13 ;  /* 0x0000000d0e06723e */ /* 0x000fe400000000ff */
[----:B------:R-:W-:Y:S01]  /*d1b0*/  F2FP.F16.F32.PACK_AB R13, R28, R27 ;  /* 0x0000001b1c0d723e */ /* 0x000fe200000000ff */
[----:B------:R-:W-:Y:S01]  /*d1c0*/  IMAD.U32 R28, RZ, RZ, UR43 ;  /* 0x0000002bff1c7e24 */ /* 0x000fe2000f8e00ff */
[----:B------:R-:W-:Y:S01]  /*d1d0*/  F2FP.F16.F32.PACK_AB R77, R4, R3 ;  /* 0x00000003044d723e */ /* 0x000fe200000000ff */
[----:B------:R-:W-:Y:S01]  /*d1e0*/  IMAD.MOV.U32 R3, RZ, RZ, 0x10 ;  /* 0x00000010ff037424 */ /* 0x000fe200078e00ff */
[----:B------:R-:W-:Y:S01]  /*d1f0*/  F2FP.F16.F32.PACK_AB R14, R30, R29 ;  /* 0x0000001d1e0e723e */ /* 0x000fe200000000ff */
[----:B------:R-:W-:Y:S01]  /*d200*/  IMAD R29, R28, 0x2000, R225 ;  /* 0x000020001c1d7824 */ /* 0x000fe200078e02e1 */
[----:B------:R-:W-:Y:S02]  /*d210*/  ISETP.NE.U32.AND P0, PT, R226, 0x1, PT ;  /* 0x00000001e200780c */ /* 0x000fe40003f05070 */
[----:B------:R-:W-:Y:S02]  /*d220*/  F2FP.F16.F32.PACK_AB R79, R8, R7 ;  /* 0x00000007084f723e */ /* 0x000fe400000000ff */
[----:B------:R-:W-:Y:S02]  /*d230*/  F2FP.F16.F32.PACK_AB R7, R16, R15 ;  /* 0x0000000f1007723e */ /* 0x000fe400000000ff */
[----:B------:R-:W-:Y:S02]  /*d240*/  F2FP.F16.F32.PACK_AB R15, R32, R31 ;  /* 0x0000001f200f723e */ /* 0x000fe400000000ff */
[----:B------:R-:W-:Y:S02]  /*d250*/  LEA R32, R29, UR41, 0x1 ;  /* 0x000000291d207c11 */ /* 0x000fe4000f8e08ff */
[----:B------:R-:W-:Y:S02]  /*d260*/  SEL R3, R3, 0xfffffff0, P0 ;  /* 0xfffffff003037807 */ /* 0x000fe40000000000 */
[----:B------:R-:W-:Y:S02]  /*d270*/  F2FP.F16.F32.PACK_AB R76, R2, R0 ;  /* 0x00000000024c723e */ /* 0x000fe400000000ff */
[----:B------:R-:W-:Y:S01]  /*d280*/  F2FP.F16.F32.PACK_AB R16, R34, R33 ;  /* 0x000000212210723e */ /* 0x000fe200000000ff */
[--C-:B------:R-:W-:Y:S01]  /*d290*/  IMAD.IADD R33, R3, 0x1, R32.reuse ;  /* 0x0000000103217824 */ /* 0x100fe200078e0220 */
[----:B------:R-:W-:Y:S01]  /*d2a0*/  F2FP.F16.F32.PACK_AB R4, R10, R9 ;  /* 0x000000090a04723e */ /* 0x000fe200000000ff */
[----:B------:R1:W-:Y:S01]  /*d2b0*/  STS.128 [R32+0x400], R76 ;  /* 0x0004004c20007388 */ /* 0x0003e20000000c00 */
[----:B------:R-:W-:Y:S01]  /*d2c0*/  F2FP.F16.F32.PACK_AB R5, R12, R11 ;  /* 0x0000000b0c05723e */ /* 0x000fe200000000ff */
[----:B------:R-:W-:Y:S01]  /*d2d0*/  VIADD R34, R32, 0x400 ;  /* 0x0000040020227836 */ /* 0x000fe20000000000 */
[----:B------:R-:W-:Y:S02]  /*d2e0*/  F2FP.F16.F32.PACK_AB R8, R18, R17 ;  /* 0x000000111208723e */ /* 0x000fe400000000ff */
[----:B------:R-:W-:Y:S01]  /*d2f0*/  F2FP.F16.F32.PACK_AB R17, R36, R35 ;  /* 0x000000232411723e */ /* 0x000fe200000000ff */
[----:B------:R1:W-:Y:S01]  /*d300*/  STS.128 [R33+0x400], R4 ;  /* 0x0004000421007388 */ /* 0x0003e20000000c00 */
[----:B------:R-:W-:Y:S01]  /*d310*/  F2FP.F16.F32.PACK_AB R9, R20, R19 ;  /* 0x000000131409723e */ /* 0x000fe200000000ff */
[----:B------:R-:W-:Y:S01]  /*d320*/  IMAD R36, R224, 0x10, R32 ;  /* 0x00000010e0247824 */ /* 0x000fe200078e0220 */
[----:B------:R-:W-:Y:S01]  /*d330*/  F2FP.F16.F32.PACK_AB R10, R22, R21 ;  /* 0x00000015160a723e */ /* 0x000fe200000000ff */
[----:B------:R-:W-:Y:S01]  /*d340*/  IMAD R34, R223, 0x10, R34 ;  /* 0x00000010df227824 */ /* 0x000fe200078e0222 */
[----:B------:R-:W-:Y:S01]  /*d350*/  F2FP.F16.F32.PACK_AB R11, R24, R23 ;  /* 0x00000017180b723e */ /* 0x000fe200000000ff */
[----:B------:R-:W-:Y:S01]  /*d360*/  IMAD.IADD R35, R3, 0x1, R36 ;  /* 0x0000000103237824 */ /* 0x000fe200078e0224 */
[----:B------:R-:W-:Y:S02]  /*d370*/  F2FP.F16.F32.PACK_AB R12, R26, R25 ;  /* 0x000000191a0c723e */ /* 0x000fe400000000ff */
[----:B------:R-:W-:Y:S01]  /*d380*/  F2FP.F16.F32.PACK_AB R18, R38, R37 ;  /* 0x000000252612723e */ /* 0x000fe200000000ff */
[----:B------:R1:W-:Y:S01]  /*d390*/  STS.128 [R36+0x400], R8 ;  /* 0x0004000824007388 */ /* 0x0003e20000000c00 */
[----:B------:R-:W-:Y:S01]  /*d3a0*/  F2FP.F16.F32.PACK_AB R19, R40, R39 ;  /* 0x000000272813723e */ /* 0x000fe200000000ff */
[----:B------:R-:W-:Y:S01]  /*d3b0*/  IMAD R37, R223, 0x10, R32 ;  /* 0x00000010df257824 */ /* 0x000fe200078e0220 */
[----:B------:R-:W-:Y:S01]  /*d3c0*/  F2FP.F16.F32.PACK_AB R20, R42, R41 ;  /* 0x000000292a14723e */ /* 0x000fe200000000ff */
[----:B------:R1:W-:Y:S01]  /*d3d0*/  STS.128 [R35+0x400], R12 ;  /* 0x0004000c23007388 */ /* 0x0003e20000000c00 */
[--C-:B------:R-:W-:Y:S01]  /*d3e0*/  IMAD R38, R224, 0x10, R34.reuse ;  /* 0x00000010e0267824 */ /* 0x100fe200078e0222 */
[----:B------:R-:W-:Y:S01]  /*d3f0*/  F2FP.F16.F32.PACK_AB R21, R44, R43 ;  /* 0x0000002b2c15723e */ /* 0x000fe200000000ff */
[C---:B------:R-:W-:Y:S01]  /*d400*/  IMAD.IADD R34, R3.reuse, 0x1, R34 ;  /* 0x0000000103227824 */ /* 0x040fe200078e0222 */
[----:B------:R1:W-:Y:S01]  /*d410*/  STS.128 [R37+0x400], R16 ;  /* 0x0004001025007388 */ /* 0x0003e20000000c00 */
[----:B------:R-:W-:Y:S01]  /*d420*/  F2FP.F16.F32.PACK_AB R22, R46, R45 ;  /* 0x0000002d2e16723e */ /* 0x000fe200000000ff */
[----:B------:R-:W-:Y:S01]  /*d430*/  IMAD.IADD R3, R3, 0x1, R38 ;  /* 0x0000000103037824 */ /* 0x000fe200078e0226 */
[----:B------:R-:W-:Y:S02]  /*d440*/  F2FP.F16.F32.PACK_AB R23, R48, R47 ;  /* 0x0000002f3017723e */ /* 0x000fe400000000ff */
[----:B------:R-:W-:Y:S02]  /*d450*/  F2FP.F16.F32.PACK_AB R24, R50, R49 ;  /* 0x000000313218723e */ /* 0x000fe400000000ff */
[----:B------:R-:W-:Y:S01]  /*d460*/  F2FP.F16.F32.PACK_AB R25, R52, R51 ;  /* 0x000000333419723e */ /* 0x000fe200000000ff */
[----:B------:R1:W-:Y:S01]  /*d470*/  STS.128 [R34], R20 ;  /* 0x0000001422007388 */ /* 0x0003e20000000c00 */
[----:B------:R-:W-:Y:S02]  /*d480*/  F2FP.F16.F32.PACK_AB R26, R54, R53 ;  /* 0x00000035361a723e */ /* 0x000fe400000000ff */
[----:B------:R-:W-:Y:S02]  /*d490*/  F2FP.F16.F32.PACK_AB R27, R56, R55 ;  /* 0x00000037381b723e */ /* 0x000fe400000000ff */
[----:B------:R-:W-:Y:S02]  /*d4a0*/  F2FP.F16.F32.PACK_AB R28, R58, R57 ;  /* 0x000000393a1c723e */ /* 0x000fe400000000ff */
[----:B------:R-:W-:Y:S01]  /*d4b0*/  F2FP.F16.F32.PACK_AB R29, R60, R59 ;  /* 0x0000003b3c1d723e */ /* 0x000fe200000000ff */
[----:B------:R1:W-:Y:S01]  /*d4c0*/  STS.128 [R38], R24 ;  /* 0x0000001826007388 */ /* 0x0003e20000000c00 */
[----:B------:R-:W-:Y:S02]  /*d4d0*/  F2FP.F16.F32.PACK_AB R30, R62, R61 ;  /* 0x0000003d3e1e723e */ /* 0x000fe400000000ff */
[----:B------:R-:W-:Y:S02]  /*d4e0*/  F2FP.F16.F32.PACK_AB R31, R64, R63 ;  /* 0x0000003f401f723e */ /* 0x000fe400000000ff */
[----:B------:R-:W-:Y:S03]  /*d4f0*/  ISETP.NE.AND P0, PT, R227, RZ, PT ;  /* 0x000000ffe300720c */ /* 0x000fe60003f05270 */
[----:B------:R1:W-:Y:S01]  /*d500*/  STS.128 [R3], R28 ;  /* 0x0000001c03007388 */ /* 0x0003e20000000c00 */
[----:B------:R-:W-:Y:S01]  /*d510*/  @!PT LDS RZ, [RZ] ;  /* 0x00000000fffff984 */ /* 0x000fe20000000800 */
[----:B------:R-:W-:Y:S01]  /*d520*/  @!PT LDS RZ, [RZ] ;  /* 0x00000000fffff984 */ /* 0x000fe20000000800 */
[----:B------:R-:W-:Y:S01]  /*d530*/  @!PT LDS RZ, [RZ] ;  /* 0x00000000fffff984 */ /* 0x000fe20000000800 */
[----:B------:R-:W-:Y:S01]  /*d540*/  @!PT LDS RZ, [RZ] ;  /* 0x00000000fffff984 */ /* 0x000fe20000000800 */
[----:B------:R2:W-:Y:S06]  /*d550*/  MEMBAR.ALL.CTA ;  /* 0x0000000000007992 */ /* 0x0005ec0000008000 */
[----:B--2---:R-:W2:Y:S02]  /*d560*/  FENCE.VIEW.ASYNC.S ;  /* 0x00000000000073c6 */ /* 0x004ea40000000000 */
[----:B--2---:R-:W-:Y:S06]  /*d570*/  BAR.SYNC.DEFER_BLOCKING 0x1, 0x80 ;  /* 0x0042000000007b1d */ /* 0x004fec0000010000 */
[----:B------:R-:W-:Y:S05]  /*d580*/  @P0 BRA `(.L_x_312) ;  /* 0x00000000003c0947 */ /* 0x000fea0003800000 */
[----:B------:R-:W-:Y:S01]  /*d590*/  UIADD3 UR8, UP0, UPT, UR46, 0x680, URZ ;  /* 0x000006802e087890 */ /* 0x000fe2000ff1e0ff */
[----:B------:R-:W-:Y:S01]  /*d5a0*/  R2UR UR6, R207 ;  /* 0x00000000cf0672ca */ /* 0x000fe200000e0000 */
[----:B------:R-:W-:Y:S01]  /*d5b0*/  ULEA UR4, UR43, UR41, 0xe ;  /* 0x000000292b047291 */ /* 0x000fe2000f8e70ff */
[----:B------:R-:W-:Y:S01]  /*d5c0*/  PLOP3.LUT P0, PT, PT, PT, PT, 0x80, 0x8 ;  /* 0x000000000008781c */ /* 0x000fe20003f0f070 */
[----:B------:R-:W-:Y:S01]  /*d5d0*/  UIADD3.X UR9, UPT, UPT, URZ, UR47, URZ, UP0, !UPT ;  /* 0x0000002fff097290 */ /* 0x000fe200087fe4ff */
[----:B------:R-:W-:Y:S01]  /*d5e0*/  IMAD.IADD R70, R209, 0x1, R70 ;  /* 0x00000001d1467824 */ /* 0x000fe200078e0246 */
[----:B------:R-:W-:Y:S11]  /*d5f0*/  UIADD3 UR4, UPT, UPT, UR4, 0x400, URZ ;  /* 0x0000040004047890 */ /* 0x000ff6000fffe0ff */
[----:B------:R-:W-:Y:S01]  /*d600*/  @!UPT UIADD3 URZ, UPT, UPT, URZ, URZ, URZ ;  /* 0x000000fffffff290 */ /* 0x000fe2000fffe0ff */
.L_x_313:
[----:B------:R-:W-:Y:S02]  /*d610*/  PLOP3.LUT P1, PT, P1, P0, PT, 0xf2, 0x2f ;  /* 0x00000000002f781c */ /* 0x000fe40000f21e72 */
[----:B------:R-:W-:Y:S01]  /*d620*/  @P0 R2UR P1, UR5, R70 ;  /* 0x00000000460502ca */ /* 0x000fe20000020000 */
[----:B------:R-:W-:Y:S07]  /*d630*/  UMOV UR7, UR36 ;  /* 0x0000002400077c82 */ /* 0x000fee0008000000 */
[----:B------:R-:W-:Y:S05]  /*d640*/  @P0 PLOP3.LUT P0, PT, P1, PT, PT, 0x80, 0x8 ;  /* 0x000000000008081c */ /* 0x000fea0000f0f070 */
[----:B------:R2:W-:Y:S08]  /*d650*/  UTMASTG.3D [UR4], [UR8] ;  /* 0x00000004080073b5 */ /* 0x0005f00008010000 */
[----:B--2---:R-:W-:Y:S05]  /*d660*/  @P0 BRA.U.ANY `(.L_x_313) ;  /* 0xfffffffd00e80947 */ /* 0x004fea000393ffff */
[----:B------:R0:W-:Y:S02]  /*d670*/  UTMACMDFLUSH ;  /* 0x00000000000079b7 */ /* 0x0001e40000000000 */
.L_x_312:
[----:B------:R-:W-:Y:S05]  /*d680*/  BSYNC.RECONVERGENT B0 ;  /* 0x0000000000007941 */ /* 0x000fea0003800200 */
.L_x_311:
[----:B------:R-:W-:Y:S01]  /*d690*/  UIADD3 UR43, UPT, UPT, UR43, 0x1, URZ ;  /* 0x000000012b2b7890 */ /* 0x000fe2000fffe0ff */
[----:B------:R-:W-:Y:S01]  /*d6a0*/  ISETP.NE.AND P0, PT, R227, RZ, PT ;  /* 0x000000ffe300720c */ /* 0x000fe20003f05270 */
[----:B------:R-:W-:Y:S02]  /*d6b0*/  BSSY.RECONVERGENT B0, `(.L_x_314) ;  /* 0x0000007000007945 */ /* 0x000fe40003800200 */
[----:B------:R-:W-:Y:S04]  /*d6c0*/  UISETP.NE.AND UP0, UPT, UR43, 0x4, UPT ;  /* 0x000000042b00788c */ /* 0x000fe8000bf05270 */
[----:B------:R-:W-:Y:S02]  /*d6d0*/  USEL UR4, URZ, 0x1, UP0 ;  /* 0x00000001ff047887 */ /* 0x000fe40008000000 */
[----:B------:R-:W-:Y:S02]  /*d6e0*/  USEL UR43, UR43, URZ, UP0 ;  /* 0x000000ff2b2b7287 */ /* 0x000fe40008000000 */
[----:B------:R-:W-:Y:S02]  /*d6f0*/  ULOP3.LUT UR44, UR44, UR4, URZ, 0x3c, !UPT ;  /* 0x000000042c2c7292 */ /* 0x000fe4000f8e3cff */
[----:B------:R-:W-:Y:S10]  /*d700*/  @P0 BRA `(.L_x_315) ;  /* 0x0000000000040947 */ /* 0x000ff40003800000 */
[----:B------:R-:W-:Y:S04]  /*d710*/  DEPBAR.LE SB0, 0x1 ;  /* 0x000080400000791a */ /* 0x000fe80000000000 */
.L_x_315:
[----:B------:R-:W-:Y:S05]  /*d720*/  BSYNC.RECONVERGENT B0 ;  /* 0x0000000000007941 */ /* 0x000fea0003800200 */
.L_x_314:
[----:B------:R-:W-:Y:S01]  /*d730*/  BAR.SYNC.DEFER_BLOCKING 0x1, 0x80 ;  /* 0x0042000000007b1d */ /* 0x000fe20000010000 */
[----:B------:R-:W-:Y:S01]  /*d740*/  ISETP.NE.AND P3, PT, R231, RZ, PT ;  /* 0x000000ffe700720c */ /* 0x000fe20003f65270 */
[----:B------:R-:W-:Y:S05]  /*d750*/  VIADD R214, R214, 0x1 ;  /* 0x00000001d6d67836 */ /* 0x000fea0000000000 */
[----:B------:R-:W-:Y:S01]  /*d760*/  ISETP.GE.U32.AND P0, PT, R214, 0x2, PT ;  /* 0x00000002d600780c */ /* 0x000fe20003f06070 */
[----:B------:R-:W-:Y:S11]  /*d770*/  BSSY.RECONVERGENT B0, `(.L_x_316) ;  /* 0x000000b000007945 */ /* 0x000ff60003800200 */
[----:B------:R-:W-:Y:S01]  /*d780*/  @!UPT UIADD3 URZ, UPT, UPT, URZ, URZ, URZ ;  /* 0x000000fffffff290 */ /* 0x000fe2000fffe0ff */
[----:B------:R-:W-:Y:S05]  /*d790*/  @!P0 BRA `(.L_x_317) ;  /* 0x0000000000208947 */ /* 0x000fea0003800000 */
[C---:B-1----:R-:W-:Y:S01]  /*d7a0*/  @!P3 LEA R3, R220.reuse, UR41, 0x3 ;  /* 0x00000029dc03bc11 */ /* 0x042fe2000f8e18ff */
[----:B------:R-:W-:Y:S02]  /*d7b0*/  IMAD.U32 R0, RZ, RZ, UR37 ;  /* 0x00000025ff007e24 */ /* 0x000fe4000f8e00ff */
[----:B------:R-:W-:Y:S02]  /*d7c0*/  VIADD R220, R220, 0x1 ;  /* 0x00000001dcdc7836 */ /* 0x000fe40000000000 */
[----:B------:R-:W-:Y:S03]  /*d7d0*/  @!P3 VIADD R3, R3, 0x70 ;  /* 0x000000700303b836 */ /* 0x000fe60000000000 */
[----:B------:R-:W-:Y:S02]  /*d7e0*/  ISETP.NE.AND P0, PT, R220, 0x4, PT ;  /* 0x00000004dc00780c */ /* 0x000fe40003f05270 */
[----:B------:R-:W-:Y:S02]  /*d7f0*/  @!P3 PRMT R0, R0, 0x654, R3 ;  /* 0x000006540000b816 */ /* 0x000fe40000000003 */
[----:B------:R-:W-:Y:S02]  /*d800*/  SEL R220, R220, RZ, P0 ;  /* 0x000000ffdcdc7207 */ /* 0x000fe40000000000 */
[----:B------:R2:W-:Y:S07]  /*d810*/  @!P3 SYNCS.ARRIVE.TRANS64.RED.A1T0 RZ, [R0+URZ], RZ ;  /* 0x000000ff00ffb9a7 */ /* 0x0005ee00081004ff */
.L_x_317:
[----:B------:R-:W-:Y:S05]  /*d820*/  BSYNC.RECONVERGENT B0 ;  /* 0x0000000000007941 */ /* 0x000fea0003800200 */
.L_x_316:
[C---:B------:R-:W-:Y:S01]  /*d830*/  ISETP.EQ.OR P2, PT, R72.reuse, 0x3, P3 ;  /* 0x000000034800780c */ /* 0x040fe20001f42670 */
[----:B------:R-:W-:Y:S01]  /*d840*/  VIADD R72, R72, 0x1 ;  /* 0x0000000148487836 */ /* 0x000fe20000000000 */
[----:B------:R-:W-:Y:S04]  /*d850*/  SEL R215, R215, 0x1, P3 ;  /* 0x00000001d7d77807 */ /* 0x000fe80001800000 */
[----:B------:R-:W-:Y:S07]  /*d860*/  ISETP.NE.AND P0, PT, R72, 0x4, PT ;  /* 0x000000044800780c */ /* 0x000fee0003f05270 */
[----:B-1----:R-:W-:Y:S02]  /*d870*/  @!P2 LEA R3, R212, UR41, 0x3 ;  /* 0x00000029d403ac11 */ /* 0x002fe4000f8e18ff */
[----:B--2---:R-:W-:Y:S04]  /*d880*/  @!P2 SHF.L.U32 R0, R216, 0x1f, RZ ;  /* 0x0000001fd800a819 */ /* 0x004fe800000006ff */
[----:B------:R-:W1:Y:S02]  /*d890*/  @!P2 SYNCS.PHASECHK.TRANS64.TRYWAIT P1, [R3+URZ+0x50], R0 ;  /* 0x000050000300a5a7 */ /* 0x000e6400080211ff */
[----:B-1----:R-:W-:Y:S01]  /*d8a0*/  @!P2 SEL R215, RZ, 0x1, !P1 ;  /* 0x00000001ffd7a807 */ /* 0x002fe20004800000 */
[----:B------:R-:W-:Y:S06]  /*d8b0*/  @P0 BRA `(.L_x_318) ;  /* 0xffffff8400dc0947 */ /* 0x000fec000383ffff */
[----:B------:R-:W-:Y:S01]  /*d8c0*/  ISETP.NE.AND P3, PT, R230, RZ, PT ;  /* 0x000000ffe600720c */ /* 0x000fe20003f65270 */
[----:B------:R-:W-:Y:S01]  /*d8d0*/  UIADD3 UR42, UPT, UPT, UR42, 0x4, URZ ;  /* 0x000000042a2a7890 */ /* 0x000fe2000fffe0ff */
[----:B------:R-:W-:Y:S01]  /*d8e0*/  ISETP.NE.AND P0, PT, R208, 0x2, PT ;  /* 0x00000002d000780c */ /* 0x000fe20003f05270 */
[----:B------:R-:W-:Y:S02]  /*d8f0*/  IMAD.IADD R18, R218, 0x1, R171 ;  /* 0x00000001da127824 */ /* 0x000fe400078e02ab */
[----:B------:R-:W-:Y:S01]  /*d900*/  IMAD.IADD R19, R217, 0x1, R204 ;  /* 0x00000001d9137824 */ /* 0x000fe200078e02cc */
[----:B------:R-:W-:Y:S02]  /*d910*/  SEL R0, RZ, 0x1, P0 ;  /* 0x00000001ff007807 */ /* 0x000fe40000000000 */
[----:B------:R-:W-:Y:S02]  /*d920*/  SEL R208, R208, RZ, P0 ;  /* 0x000000ffd0d07207 */ /* 0x000fe40000000000 */
[----:B------:R-:W-:-:S03]  /*d930*/  LOP3.LUT R221, R221, R0, RZ, 0x3c, !PT ;  /* 0x00000000dddd7212 */ /* 0x000fc600078e3cff */
[----:B------:R-:W-:Y:S01]  /*d940*/  @P3 R2UR UR36, R219 ;  /* 0x00000000db2432ca */ /* 0x000fe200000e0000 */
[----:B------:R-:W-:-:S14]  /*d950*/  @P3 BRA `(.L_x_319) ;  /* 0xffffff78004c3947 */ /* 0x000fdc000383ffff */
[----:B------:R-:W-:-:S09]  /*d960*/  UISETP.NE.AND UP0, UPT, UR45, URZ, UPT ;  /* 0x000000ff2d00728c */ /* 0x000fd2000bf05270 */
[----:B------:R-:W-:Y:S05]  /*d970*/  BRA.U !UP0, `(.L_x_320) ;  /* 0x0000000108487547 */ /* 0x000fea000b800000 */
[----:B------:R-:W1:Y:S02]  /*d980*/  LDCU.64 UR4, c[0x0][0x890] ;  /* 0x00011200ff0477ac */ /* 0x000e640008000a00 */
[----:B-1----:R-:W-:-:S04]  /*d990*/  UISETP.NE.U32.AND UP0, UPT, UR4, URZ, UPT ;  /* 0x000000ff0400728c */ /* 0x002fc8000bf05070 */
[----:B------:R-:W-:-:S09]  /*d9a0*/  UISETP.NE.AND.EX UP0, UPT, UR5, URZ, UPT, UP0 ;  /* 0x000000ff0500728c */ /* 0x000fd2000bf05300 */
[----:B------:R-:W-:Y:S05]  /*d9b0*/  BRA.U UP0, `(.L_x_321) ;  /* 0x00000001000c7547 */ /* 0x000fea000b800000 */
[----:B------:R-:W-:-:S13]  /*d9c0*/  FSETP.NEU.AND P0, PT, R127, RZ, PT ;  /* 0x000000ff7f00720b */ /* 0x000fda0003f0d000 */
[----:B------:R-:W-:Y:S05]  /*d9d0*/  @!P0 EXIT ;  /* 0x000000000000894d */ /* 0x000fea0003800000 */
[----:B------:R-:W-:Y:S05]  /*d9e0*/  BRA `(.L_x_320) ;  /* 0x00000000002c7947 */ /* 0x000fea0003800000 */
.L_x_321:
[----:B------:R-:W-:Y:S01]  /*d9f0*/  ISETP.NE.AND P0, PT, R206, RZ, PT ;  /* 0x000000ffce00720c */ /* 0x000fe20003f05270 */
[----:B------:R-:W-:-:S12]  /*da00*/  BSSY.RECONVERGENT B0, `(.L_x_320) ;  /* 0x0000009000007945 */ /* 0x000fd80003800200 */
[----:B------:R-:W-:Y:S05]  /*da10*/  @P0 BRA `(.L_x_322) ;  /* 0x0000000000140947 */ /* 0x000fea0003800000 */
[----:B------:R-:W1:Y:S02]  /*da20*/  LDCU.64 UR4, c[0x0][0x888] ;  /* 0x00011100ff0477ac */ /* 0x000e640008000a00 */
[----:B-1----:R-:W-:-:S04]  /*da30*/  ISETP.NE.U32.AND P0, PT, RZ, UR4, PT ;  /* 0x00000004ff007c0c */ /* 0x002fc8000bf05070 */
[----:B------:R-:W-:-:S13]  /*da40*/  ISETP.NE.AND.EX P0, PT, RZ, UR5, PT, P0 ;  /* 0x00000005ff007c0c */ /* 0x000fda000bf05300 */
[----:B------:R-:W-:Y:S05]  /*da50*/  @!P0 EXIT ;  /* 0x000000000000894d */ /* 0x000fea0003800000 */
[----:B------:R-:W-:Y:S05]  /*da60*/  BRA `(.L_x_323) ;  /* 0x0000000000087947 */ /* 0x000fea0003800000 */
.L_x_322:
[----:B------:R-:W-:-:S13]  /*da70*/  FSETP.NEU.AND P0, PT, R127, RZ, PT ;  /* 0x000000ff7f00720b */ /* 0x000fda0003f0d000 */
[----:B------:R-:W-:Y:S05]  /*da80*/  @!P0 EXIT ;  /* 0x000000000000894d */ /* 0x000fea0003800000 */
.L_x_323:
[----:B------:R-:W-:Y:S05]  /*da90*/  BSYNC.RECONVERGENT B0 ;  /* 0x0000000000007941 */ /* 0x000fea0003800200 */
.L_x_320:
[----:B------:R-:W-:Y:S01]  /*daa0*/  LEA R3, R220, UR41, 0x3 ;  /* 0x00000029dc037c11 */ /* 0x000fe2000f8e18ff */
[----:B------:R-:W-:Y:S01]  /*dab0*/  IMAD.U32 R0, RZ, RZ, UR37 ;  /* 0x00000025ff007e24 */ /* 0x000fe2000f8e00ff */
[----:B------:R-:W-:-:S04]  /*dac0*/  DEPBAR.LE SB0, 0x0 ;  /* 0x000080000000791a */ /* 0x000fc80000000000 */
[----:B------:R-:W-:-:S05]  /*dad0*/  VIADD R3, R3, 0x70 ;  /* 0x0000007003037836 */ /* 0x000fca0000000000 */
[----:B------:R-:W-:-:S04]  /*dae0*/  PRMT R0, R0, 0x654, R3 ;  /* 0x0000065400007816 */ /* 0x000fc80000000003 */
[----:B------:R-:W-:Y:S01]  /*daf0*/  SYNCS.ARRIVE.TRANS64.RED.A1T0 RZ, [R0+URZ], RZ ;  /* 0x000000ff00ff79a7 */ /* 0x000fe200081004ff */
[----:B------:R-:W-:Y:S05]  /*db00*/  EXIT ;  /* 0x000000000000794d */ /* 0x000fea0003800000 */
.L_x_24:
[----:B--2---:R2:W4:Y:S02]  /*db10*/  SYNCS.PHASECHK.TRANS64.TRYWAIT P0, [R3+URZ+0xf0], R2 ;  /* 0x0000f002030075a7 */ /* 0x00452400080011ff */
[----:B----4-:R-:W-:Y:S05]  /*db20*/  @!P0 NANOSLEEP.SYNCS 0x989680 ;  /* 0x009896800000895d */ /* 0x010fea0003900000 */
[----:B------:R-:W4:Y:S02]  /*db30*/  @!P0 SYNCS.PHASECHK.TRANS64 P0, [R3+URZ+0xf0], R2 ;  /* 0x0000f002030085a7 */ /* 0x000f2400080010ff */
[----:B----4-:R-:W-:Y:S05]  /*db40*/  @!P0 BRA `(.L_x_24) ;  /* 0xfffffffc00f08947 */ /* 0x010fea000383ffff */
[----:B------:R-:W-:Y:S05]  /*db50*/  BRA `(.L_x_324) ;  /* 0xffffff3c000c7947 */ /* 0x000fea000383ffff */
.L_x_27:
[----:B-1----:R-:W-:-:S07]  /*db60*/  MOV R2, UR33 ;  /* 0x0000002100027c02 */ /* 0x002fce0008000f00 */
.L_x_325:
[----:B-1----:R1:W2:Y:S02]  /*db70*/  SYNCS.PHASECHK.TRANS64.TRYWAIT P0, [R2+URZ+0x28], R5 ;  /* 0x00002805020075a7 */ /* 0x0022a400080011ff */
[----:B--2---:R-:W-:Y:S05]  /*db80*/  @!P0 NANOSLEEP.SYNCS 0x989680 ;  /* 0x009896800000895d */ /* 0x004fea0003900000 */
[----:B------:R-:W2:Y:S02]  /*db90*/  @!P0 SYNCS.PHASECHK.TRANS64 P0, [R2+URZ+0x28], R5 ;  /* 0x00002805020085a7 */ /* 0x000ea400080010ff */
[----:B--2---:R-:W-:Y:S05]  /*dba0*/  @!P0 BRA `(.L_x_325) ;  /* 0xfffffffc00f08947 */ /* 0x004fea000383ffff */
[----:B------:R-:W-:Y:S05]  /*dbb0*/  BRA `(.L_x_26) ;  /* 0xffffff3c00707947 */ /* 0x000fea000383ffff */
.L_x_34:
[----:B-1----:R-:W-:-:S07]  /*dbc0*/  MOV R2, UR17 ;  /* 0x0000001100027c02 */ /* 0x002fce0008000f00 */
.L_x_326:
[----:B-1----:R1:W2:Y:S02]  /*dbd0*/  SYNCS.PHASECHK.TRANS64.TRYWAIT P0, [R2+URZ+0x28], R5 ;  /* 0x00002805020075a7 */ /* 0x0022a400080011ff */
[----:B--2---:R-:W-:Y:S05]  /*dbe0*/  @!P0 NANOSLEEP.SYNCS 0x989680 ;  /* 0x009896800000895d */ /* 0x004fea0003900000 */
[----:B------:R-:W2:Y:S02]  /*dbf0*/  @!P0 SYNCS.PHASECHK.TRANS64 P0, [R2+URZ+0x28], R5 ;  /* 0x00002805020085a7 */ /* 0x000ea400080010ff */
[----:B--2---:R-:W-:Y:S05]  /*dc00*/  @!P0 BRA `(.L_x_326) ;  /* 0xfffffffc00f08947 */ /* 0x004fea000383ffff */
[----:B------:R-:W-:Y:S05]  /*dc10*/  BRA `(.L_x_33) ;  /* 0xffffff40002c7947 */ /* 0x000fea000383ffff */
.L_x_39:
[----:B-1----:R1:W2:Y:S02]  /*dc20*/  SYNCS.PHASECHK.TRANS64.TRYWAIT P0, [R2+URZ+0xa0], R3 ;  /* 0x0000a003020075a7 */ /* 0x0022a400080011ff */
[----:B--2---:R-:W-:Y:S05]  /*dc30*/  @!P0 NANOSLEEP.SYNCS 0x989680 ;  /* 0x009896800000895d */ /* 0x004fea0003900000 */
[----:B------:R-:W2:Y:S02]  /*dc40*/  @!P0 SYNCS.PHASECHK.TRANS64 P0, [R2+URZ+0xa0], R3 ;  /* 0x0000a003020085a7 */ /* 0x000ea400080010ff */
[----:B--2---:R-:W-:Y:S05]  /*dc50*/  @!P0 BRA `(.L_x_39) ;  /* 0xfffffffc00f08947 */ /* 0x004fea000383ffff */
[----:B------:R-:W-:Y:S05]  /*dc60*/  BRA `(.L_x_327) ;  /* 0xffffff4000cc7947 */ /* 0x000fea000383ffff */
.L_x_43:
[----:B---3--:R-:W-:-:S07]  /*dc70*/  MOV R0, UR4 ;  /* 0x0000000400007c02 */ /* 0x008fce0008000f00 */
.L_x_328:
[----:B-1----:R1:W2:Y:S02]  /*dc80*/  SYNCS.PHASECHK.TRANS64.TRYWAIT P0, [R0+URZ], R3 ;  /* 0x00000003000075a7 */ /* 0x0022a400080011ff */
[----:B--2---:R-:W-:Y:S05]  /*dc90*/  @!P0 NANOSLEEP.SYNCS 0x989680 ;  /* 0x009896800000895d */ /* 0x004fea0003900000 */
[----:B------:R-:W2:Y:S02]  /*dca0*/  @!P0 SYNCS.PHASECHK.TRANS64 P0, [R0+URZ], R3 ;  /* 0x00000003000085a7 */ /* 0x000ea400080010ff */
[----:B--2---:R-:W-:Y:S05]  /*dcb0*/  @!P0 BRA `(.L_x_328) ;  /* 0xfffffffc00f08947 */ /* 0x004fea000383ffff */
[----:B------:R-:W-:Y:S05]  /*dcc0*/  BRA `(.L_x_329) ;  /* 0xffffff48003c7947 */ /* 0x000fea000383ffff */
.L_x_44:
[----:B---3--:R-:W-:-:S07]  /*dcd0*/  MOV R0, UR4 ;  /* 0x0000000400007c02 */ /* 0x008fce0008000f00 */
.L_x_330:
[----:B-1----:R1:W2:Y:S02]  /*dce0*/  SYNCS.PHASECHK.TRANS64.TRYWAIT P0, [R0+URZ], R3 ;  /* 0x00000003000075a7 */ /* 0x0022a400080011ff */
[----:B--2---:R-:W-:Y:S05]  /*dcf0*/  @!P0 NANOSLEEP.SYNCS 0x989680 ;  /* 0x009896800000895d */ /* 0x004fea0003900000 */
[----:B------:R-:W2:Y:S02]  /*dd00*/  @!P0 SYNCS.PHASECHK.TRANS64 P0, [R0+URZ], R3 ;  /* 0x00000003000085a7 */ /* 0x000ea400080010ff */
[----:B--2---:R-:W-:Y:S05]  /*dd10*/  @!P0 BRA `(.L_x_330) ;  /* 0xfffffffc00f08947 */ /* 0x004fea000383ffff */
[----:B------:R-:W-:Y:S05]  /*dd20*/  BRA `(.L_x_331) ;  /* 0xffffff4800487947 */ /* 0x000fea000383ffff */
.L_x_45:
[----:B---3--:R-:W-:-:S07]  /*dd30*/  MOV R0, UR4 ;  /* 0x0000000400007c02 */ /* 0x008fce0008000f00 */
.L_x_332:
[----:B-1----:R1:W2:Y:S02]  /*dd40*/  SYNCS.PHASECHK.TRANS64.TRYWAIT P0, [R0+URZ], R3 ;  /* 0x00000003000075a7 */ /* 0x0022a400080011ff */
[----:B--2---:R-:W-:Y:S05]  /*dd50*/  @!P0 NANOSLEEP.SYNCS 0x989680 ;  /* 0x009896800000895d */ /* 0x004fea0003900000 */
[----:B------:R-:W2:Y:S02]  /*dd60*/  @!P0 SYNCS.PHASECHK.TRANS64 P0, [R0+URZ], R3 ;  /* 0x00000003000085a7 */ /* 0x000ea400080010ff */
[----:B--2---:R-:W-:Y:S05]  /*dd70*/  @!P0 BRA `(.L_x_332) ;  /* 0xfffffffc00f08947 */ /* 0x004fea000383ffff */
[----:B------:R-:W-:Y:S05]  /*dd80*/  BRA `(.L_x_333) ;  /* 0xffffff4800547947 */ /* 0x000fea000383ffff */
.L_x_46:
[----:B---3--:R-:W-:-:S07]  /*dd90*/  MOV R0, UR4 ;  /* 0x0000000400007c02 */ /* 0x008fce0008000f00 */
.L_x_334:
[----:B-1----:R1:W2:Y:S02]  /*dda0*/  SYNCS.PHASECHK.TRANS64.TRYWAIT P0, [R0+URZ], R3 ;  /* 0x00000003000075a7 */ /* 0x0022a400080011ff */
[----:B--2---:R-:W-:Y:S05]  /*ddb0*/  @!P0 NANOSLEEP.SYNCS 0x989680 ;  /* 0x009896800000895d */ /* 0x004fea0003900000 */
[----:B------:R-:W2:Y:S02]  /*ddc0*/  @!P0 SYNCS.PHASECHK.TRANS64 P0, [R0+URZ], R3 ;  /* 0x00000003000085a7 */ /* 0x000ea400080010ff */
[----:B--2---:R-:W-:Y:S05]  /*ddd0*/  @!P0 BRA `(.L_x_334) ;  /* 0xfffffffc00f08947 */ /* 0x004fea000383ffff */
[----:B------:R-:W-:Y:S05]  /*dde0*/  BRA `(.L_x_335) ;  /* 0xffffff4800607947 */ /* 0x000fea000383ffff */
.L_x_49:
[----:B-1----:R1:W2:Y:S02]  /*ddf0*/  SYNCS.PHASECHK.TRANS64.TRYWAIT P0, [R0+URZ+0xe0], R5 ;  /* 0x0000e005000075a7 */ /* 0x0022a400080011ff */
[----:B--2---:R-:W-:Y:S05]  /*de00*/  @!P0 NANOSLEEP.SYNCS 0x989680 ;  /* 0x009896800000895d */ /* 0x004fea0003900000 */
[----:B------:R-:W2:Y:S02]  /*de10*/  @!P0 SYNCS.PHASECHK.TRANS64 P0, [R0+URZ+0xe0], R5 ;  /* 0x0000e005000085a7 */ /* 0x000ea400080010ff */
[----:B--2---:R-:W-:Y:S05]  /*de20*/  @!P0 BRA `(.L_x_49) ;  /* 0xfffffffc00f08947 */ /* 0x004fea000383ffff */
[----:B------:R-:W-:Y:S05]  /*de30*/  BRA `(.L_x_336) ;  /* 0xffffff4800c07947 */ /* 0x000fea000383ffff */
.L_x_50:
[----:B------:R-:W-:-:S07]  /*de40*/  MOV R0, UR5 ;  /* 0x0000000500007c02 */ /* 0x000fce0008000f00 */
.L_x_337:
[----:B-1----:R1:W2:Y:S02]  /*de50*/  SYNCS.PHASECHK.TRANS64.TRYWAIT P0, [R0+URZ+0xb0], R7 ;  /* 0x0000b007000075a7 */ /* 0x0022a400080011ff */
[----:B--2---:R-:W-:Y:S05]  /*de60*/  @!P0 NANOSLEEP.SYNCS 0x989680 ;  /* 0x009896800000895d */ /* 0x004fea0003900000 */
[----:B------:R-:W2:Y:S02]  /*de70*/  @!P0 SYNCS.PHASECHK.TRANS64 P0, [R0+URZ+0xb0], R7 ;  /* 0x0000b007000085a7 */ /* 0x000ea400080010ff */
[----:B--2---:R-:W-:Y:S05]  /*de80*/  @!P0 BRA `(.L_x_337) ;  /* 0xfffffffc00f08947 */ /* 0x004fea000383ffff */
[----:B------:R-:W-:Y:S05]  /*de90*/  BRA `(.L_x_338) ;  /* 0xffffff4800d07947 */ /* 0x000fea000383ffff */
.L_x_51:
[----:B-1----:R1:W2:Y:S02]  /*dea0*/  SYNCS.PHASECHK.TRANS64.TRYWAIT P1, [R0+URZ+0xa0], R5 ;  /* 0x0000a005000075a7 */ /* 0x0022a400080211ff */
[----:B--2---:R-:W-:Y:S05]  /*deb0*/  @!P1 NANOSLEEP.SYNCS 0x989680 ;  /* 0x009896800000995d */ /* 0x004fea0003900000 */
[----:B------:R-:W2:Y:S02]  /*dec0*/  @!P1 SYNCS.PHASECHK.TRANS64 P1, [R0+URZ+0xa0], R5 ;  /* 0x0000a005000095a7 */ /* 0x000ea400080210ff */
[----:B--2---:R-:W-:Y:S05]  /*ded0*/  @!P1 BRA `(.L_x_51) ;  /* 0xfffffffc00f09947 */ /* 0x004fea000383ffff */
[----:B------:R-:W-:Y:S05]  /*dee0*/  BRA `(.L_x_339) ;  /* 0xffffff4c00007947 */ /* 0x000fea000383ffff */
.L_x_54:
[----:B------:R-:W-:-:S07]  /*def0*/  MOV R0, UR5 ;  /* 0x0000000500007c02 */ /* 0x000fce0008000f00 */
.L_x_340:
[----:B-1----:R1:W2:Y:S02]  /*df00*/  SYNCS.PHASECHK.TRANS64.TRYWAIT P0, [R0+URZ+0xb0], R3 ;  /* 0x0000b003000075a7 */ /* 0x0022a400080011ff */
[----:B--2---:R-:W-:Y:S05]  /*df10*/  @!P0 NANOSLEEP.SYNCS 0x989680 ;  /* 0x009896800000895d */ /* 0x004fea0003900000 */
[----:B------:R-:W2:Y:S02]  /*df20*/  @!P0 SYNCS.PHASECHK.TRANS64 P0, [R0+URZ+0xb0], R3 ;  /* 0x0000b003000085a7 */ /* 0x000ea400080010ff */
[----:B--2---:R-:W-:Y:S05]  /*df30*/  @!P0 BRA `(.L_x_340) ;  /* 0xfffffffc00f08947 */ /* 0x004fea000383ffff */
[----:B------:R-:W-:Y:S05]  /*df40*/  BRA `(.L_x_53) ;  /* 0xffffff4c00547947 */ /* 0x000fea000383ffff */
.L_x_63:
[----:B-1----:R-:W-:-:S04]  /*df50*/  MOV R4, UR6 ;  /* 0x0000000600047c02 */ /* 0x002fc80008000f00 */
[----:B------:R1:W2:Y:S03]  /*df60*/  SYNCS.PHASECHK.TRANS64.TRYWAIT P0, [R4+URZ+0x8], R5 ;  /* 0x00000805040075a7 */ /* 0x0002a600080011ff */
[----:B--2---:R-:W-:Y:S05]  /*df70*/  @!P0 NANOSLEEP.SYNCS 0x989680 ;  /* 0x009896800000895d */ /* 0x004fea0003900000 */
[----:B------:R-:W2:Y:S02]  /*df80*/  @!P0 SYNCS.PHASECHK.TRANS64 P0, [R4+URZ+0x8], R5 ;  /* 0x00000805040085a7 */ /* 0x000ea400080010ff */
[----:B--2---:R-:W-:Y:S05]  /*df90*/  @!P0 BRA `(.L_x_63) ;  /* 0xfffffffc00ec8947 */ /* 0x004fea000383ffff */
[----:B------:R-:W-:Y:S05]  /*dfa0*/  BRA `(.L_x_62) ;  /* 0xffffff5000087947 */ /* 0x000fea000383ffff */
.L_x_65:
[----:B------:R-:W-:Y:S01]  /*dfb0*/  BSSY B0, `(.L_x_341) ;  /* 0x0000006000007945 */ /* 0x000fe20003800000 */
[----:B------:R-:W-:-:S07]  /*dfc0*/  MOV R15, 0xffffffff ;  /* 0xffffffff000f7802 */ /* 0x000fce0000000f00 */
[----:B-1---5:R-:W-:Y:S05]  /*dfd0*/  WARPSYNC.COLLECTIVE R15, `(.L_x_342) ;  /* 0x000000000f0c7348 */ /* 0x022fea0003c00000 */
[----:B------:R-:W-:Y:S02]  /*dfe0*/  ELECT P6, UR79, PT ;  /* 0x00000000004f782f */ /* 0x000fe400038c0000 */
[----:B------:R-:W-:Y:S01]  /*dff0*/  MOV R14, UR79 ;  /* 0x0000004f000e7c02 */ /* 0x000fe20008000f00 */
[----:B-1---5:R-:W-:Y:S10]  /*e000*/  ENDCOLLECTIVE ;  /* 0x000000000000791b */ /* 0x022ff40003800000 */
.L_x_342:
[----:B------:R-:W-:Y:S05]  /*e010*/  BSYNC B0 ;  /* 0x0000000000007941 */ /* 0x000fea0003800000 */
.L_x_341:
[----:B------:R-:W-:Y:S05]  /*e020*/  BRA `(.L_x_343) ;  /* 0xffffff5000387947 */ /* 0x000fea000383ffff */
.L_x_67:
[----:B-1----:R-:W-:-:S04]  /*e030*/  MOV R2, UR6 ;  /* 0x0000000600027c02 */ /* 0x002fc80008000f00 */
[----:B------:R1:W2:Y:S03]  /*e040*/  SYNCS.PHASECHK.TRANS64.TRYWAIT P0, [R2+URZ+0x8], R3 ;  /* 0x00000803020075a7 */ /* 0x0002a600080011ff */
[----:B--2---:R-:W-:Y:S05]  /*e050*/  @!P0 NANOSLEEP.SYNCS 0x989680 ;  /* 0x009896800000895d */ /* 0x004fea0003900000 */
[----:B------:R-:W2:Y:S02]  /*e060*/  @!P0 SYNCS.PHASECHK.TRANS64 P0, [R2+URZ+0x8], R3 ;  /* 0x00000803020085a7 */ /* 0x000ea400080010ff */
[----:B--2---:R-:W-:Y:S05]  /*e070*/  @!P0 BRA `(.L_x_67) ;  /* 0xfffffffc00ec8947 */ /* 0x004fea000383ffff */
[----:B------:R-:W-:Y:S05]  /*e080*/  BRA `(.L_x_66) ;  /* 0xffffff50003c7947 */ /* 0x000fea000383ffff */
.L_x_68:
[----:B-1----:R1:W2:Y:S02]  /*e090*/  SYNCS.PHASECHK.TRANS64.TRYWAIT P0, [R0+URZ+0xa0], R5 ;  /* 0x0000a005000075a7 */ /* 0x0022a400080011ff */
[----:B--2---:R-:W-:Y:S05]  /*e0a0*/  @!P0 NANOSLEEP.SYNCS 0x989680 ;  /* 0x009896800000895d */ /* 0x004fea0003900000 */
[----:B------:R-:W2:Y:S02]  /*e0b0*/  @!P0 SYNCS.PHASECHK.TRANS64 P0, [R0+URZ+0xa0], R5 ;  /* 0x0000a005000085a7 */ /* 0x000ea400080010ff */
[----:B--2---:R-:W-:Y:S05]  /*e0c0*/  @!P0 BRA `(.L_x_68) ;  /* 0xfffffffc00f08947 */ /* 0x004fea000383ffff */
[----:B------:R-:W-:Y:S05]  /*e0d0*/  BRA `(.L_x_344) ;  /* 0xffffff5400287947 */ /* 0x000fea000383ffff */
.L_x_70:
[----:B------:R-:W-:-:S07]  /*e0e0*/  MOV R0, UR9 ;  /* 0x0000000900007c02 */ /* 0x000fce0008000f00 */
.L_x_345:
[----:B-1----:R1:W2:Y:S02]  /*e0f0*/  SYNCS.PHASECHK.TRANS64.TRYWAIT P0, [R0+URZ+0xd0], R5 ;  /* 0x0000d005000075a7 */ /* 0x0022a400080011ff */
[----:B--2---:R-:W-:Y:S05]  /*e100*/  @!P0 NANOSLEEP.SYNCS 0x989680 ;  /* 0x009896800000895d */ /* 0x004fea0003900000 */
[----:B------:R-:W2:Y:S02]  /*e110*/  @!P0 SYNCS.PHASECHK.TRANS64 P0, [R0+URZ+0xd0], R5 ;  /* 0x0000d005000085a7 */ /* 0x000ea400080010ff */
[----:B--2---:R-:W-:Y:S05]  /*e120*/  @!P0 BRA `(.L_x_345) ;  /* 0xfffffffc00f08947 */ /* 0x004fea000383ffff */
[----:B------:R-:W-:Y:S05]  /*e130*/  BRA `(.L_x_346) ;  /* 0xffffff5400747947 */ /* 0x000fea000383ffff */
.L_x_73:
[----:B------:R-:W-:Y:S07]  /*e140*/  MOV R0, UR8 ;  /* 0x0000000800007c02 */ /* 0x000fee0008000f00 */
.L_x_347:
[----:B-1----:R1:W2:Y:S02]  /*e150*/  SYNCS.PHASECHK.TRANS64.TRYWAIT P0, [R0+URZ], R5 ;  /* 0x00000005000075a7 */ /* 0x0022a400080011ff */
[----:B--2---:R-:W-:Y:S05]  /*e160*/  @!P0 NANOSLEEP.SYNCS 0x989680 ;  /* 0x009896800000895d */ /* 0x004fea0003900000 */
[----:B------:R-:W2:Y:S02]  /*e170*/  @!P0 SYNCS.PHASECHK.TRANS64 P0, [R0+URZ], R5 ;  /* 0x00000005000085a7 */ /* 0x000ea400080010ff */
[----:B--2---:R-:W-:Y:S05]  /*e180*/  @!P0 BRA `(.L_x_347) ;  /* 0xfffffffc00f08947 */ /* 0x004fea000383ffff */
[----:B------:R-:W-:Y:S05]  /*e190*/  BRA `(.L_x_72) ;  /* 0xffffff5400887947 */ /* 0x000fea000383ffff */
.L_x_77:
[----:B-1----:R-:W-:-:S07]  /*e1a0*/  MOV R0, UR5 ;  /* 0x0000000500007c02 */ /* 0x002fce0008000f00 */
.L_x_348:
[----:B-1----:R1:W2:Y:S02]  /*e1b0*/  SYNCS.PHASECHK.TRANS64.TRYWAIT P0, [R0+URZ], R3 ;  /* 0x00000003000075a7 */ /* 0x0022a400080011ff */
[----:B--2---:R-:W-:Y:S05]  /*e1c0*/  @!P0 NANOSLEEP.SYNCS 0x989680 ;  /* 0x009896800000895d */ /* 0x004fea0003900000 */
[----:B------:R-:W2:Y:S02]  /*e1d0*/  @!P0 SYNCS.PHASECHK.TRANS64 P0, [R0+URZ], R3 ;  /* 0x00000003000085a7 */ /* 0x000ea400080010ff */
[----:B--2---:R-:W-:Y:S05]  /*e1e0*/  @!P0 BRA `(.L_x_348) ;  /* 0xfffffffc00f08947 */ /* 0x004fea000383ffff */
[----:B------:R-:W-:Y:S05]  /*e1f0*/  BRA `(.L_x_349) ;  /* 0xffffff58007c7947 */ /* 0x000fea000383ffff */
.L_x_80:
[----:B------:R-:W-:-:S07]  /*e200*/  MOV R0, UR7 ;  /* 0x0000000700007c02 */ /* 0x000fce0008000f00 */
.L_x_350:
[----:B-1----:R1:W2:Y:S02]  /*e210*/  SYNCS.PHASECHK.TRANS64.TRYWAIT P1, [R0+URZ+0x100], R3 ;  /* 0x00010003000075a7 */ /* 0x0022a400080211ff */
[----:B--2---:R-:W-:Y:S05]  /*e220*/  @!P1 NANOSLEEP.SYNCS 0x989680 ;  /* 0x009896800000995d */ /* 0x004fea0003900000 */
[----:B------:R-:W2:Y:S02]  /*e230*/  @!P1 SYNCS.PHASECHK.TRANS64 P1, [R0+URZ+0x100], R3 ;  /* 0x00010003000095a7 */ /* 0x000ea400080210ff */
[----:B--2---:R-:W-:Y:S05]  /*e240*/  @!P1 BRA `(.L_x_350) ;  /* 0xfffffffc00f09947 */ /* 0x004fea000383ffff */
[----:B------:R-:W-:Y:S05]  /*e250*/  BRA `(.L_x_351) ;  /* 0xffffff5800c87947 */ /* 0x000fea000383ffff */
.L_x_85:
[----:B--2---:R2:W4:Y:S02]  /*e260*/  SYNCS.PHASECHK.TRANS64.TRYWAIT P0, [R0+URZ+0xa0], R3 ;  /* 0x0000a003000075a7 */ /* 0x00452400080011ff */
[----:B----4-:R-:W-:Y:S05]  /*e270*/  @!P0 NANOSLEEP.SYNCS 0x989680 ;  /* 0x009896800000895d */ /* 0x010fea0003900000 */
[----:B------:R-:W4:Y:S02]  /*e280*/  @!P0 SYNCS.PHASECHK.TRANS64 P0, [R0+URZ+0xa0], R3 ;  /* 0x0000a003000085a7 */ /* 0x000f2400080010ff */
[----:B----4-:R-:W-:Y:S05]  /*e290*/  @!P0 BRA `(.L_x_85) ;  /* 0xfffffffc00f08947 */ /* 0x010fea000383ffff */
[----:B------:R-:W-:Y:S05]  /*e2a0*/  BRA `(.L_x_352) ;  /* 0xffffff5c00dc7947 */ /* 0x000fea000383ffff */
.L_x_88:
[----:B------:R-:W-:Y:S07]  /*e2b0*/  MOV R0, UR7 ;  /* 0x0000000700007c02 */ /* 0x000fee0008000f00 */
.L_x_353:
[----:B--2---:R2:W4:Y:S02]  /*e2c0*/  SYNCS.PHASECHK.TRANS64.TRYWAIT P0, [R0+URZ+0x98], R3 ;  /* 0x00009803000075a7 */ /* 0x00452400080011ff */
[----:B----4-:R-:W-:Y:S05]  /*e2d0*/  @!P0 NANOSLEEP.SYNCS 0x989680 ;  /* 0x009896800000895d */ /* 0x010fea0003900000 */
[----:B------:R-:W4:Y:S02]  /*e2e0*/  @!P0 SYNCS.PHASECHK.TRANS64 P0, [R0+URZ+0x98], R3 ;  /* 0x00009803000085a7 */ /* 0x000f2400080010ff */
[----:B----4-:R-:W-:Y:S05]  /*e2f0*/  @!P0 BRA `(.L_x_353) ;  /* 0xfffffffc00f08947 */ /* 0x010fea000383ffff */
[----:B------:R-:W-:Y:S05]  /*e300*/  BRA `(.L_x_87) ;  /* 0xffffff6000bc7947 */ /* 0x000fea000383ffff */
.L_x_91:
[----:B------:R-:W-:Y:S07]  /*e310*/  MOV R3, UR7 ;  /* 0x0000000700037c02 */ /* 0x000fee0008000f00 */
.L_x_354:
[----:B-1----:R1:W2:Y:S02]  /*e320*/  SYNCS.PHASECHK.TRANS64.TRYWAIT P0, [R3+URZ+0x70], R12 ;  /* 0x0000700c030075a7 */ /* 0x0022a400080011ff */
[----:B--2---:R-:W-:Y:S05]  /*e330*/  @!P0 NANOSLEEP.SYNCS 0x989680 ;  /* 0x009896800000895d */ /* 0x004fea0003900000 */
[----:B------:R-:W2:Y:S02]  /*e340*/  @!P0 SYNCS.PHASECHK.TRANS64 P0, [R3+URZ+0x70], R12 ;  /* 0x0000700c030085a7 */ /* 0x000ea400080010ff */
[----:B--2---:R-:W-:Y:S05]  /*e350*/  @!P0 BRA `(.L_x_354) ;  /* 0xfffffffc00f08947 */ /* 0x004fea000383ffff */
[----:B------:R-:W-:Y:S05]  /*e360*/  BRA `(.L_x_355) ;  /* 0xffffff6400347947 */ /* 0x000fea000383ffff */
.L_x_92:
[----:B-1----:R-:W-:Y:S07]  /*e370*/  MOV R3, UR7 ;  /* 0x0000000700037c02 */ /* 0x002fee0008000f00 */
.L_x_356:
[----:B-1----:R1:W2:Y:S02]  /*e380*/  SYNCS.PHASECHK.TRANS64.TRYWAIT P0, [R3+URZ+0x78], R12 ;  /* 0x0000780c030075a7 */ /* 0x0022a400080011ff */
[----:B--2---:R-:W-:Y:S05]  /*e390*/  @!P0 NANOSLEEP.SYNCS 0x989680 ;  /* 0x009896800000895d */ /* 0x004fea0003900000 */
[----:B------:R-:W2:Y:S02]  /*e3a0*/  @!P0 SYNCS.PHASECHK.TRANS64 P0, [R3+URZ+0x78], R12 ;  /* 0x0000780c030085a7 */ /* 0x000ea400080010ff */
[----:B--2---:R-:W-:Y:S05]  /*e3b0*/  @!P0 BRA `(.L_x_356) ;  /* 0xfffffffc00f08947 */ /* 0x004fea000383ffff */
[----:B------:R-:W-:Y:S05]  /*e3c0*/  BRA `(.L_x_357) ;  /* 0xffffff6400707947 */ /* 0x000fea000383ffff */
.L_x_93:
[----:B-1----:R-:W-:Y:S07]  /*e3d0*/  MOV R3, UR7 ;  /* 0x0000000700037c02 */ /* 0x002fee0008000f00 */
.L_x_358:
[----:B-1----:R1:W2:Y:S02]  /*e3e0*/  SYNCS.PHASECHK.TRANS64.TRYWAIT P0, [R3+URZ+0x80], R12 ;  /* 0x0000800c030075a7 */ /* 0x0022a400080011ff */
[----:B--2---:R-:W-:Y:S05]  /*e3f0*/  @!P0 NANOSLEEP.SYNCS 0x989680 ;  /* 0x009896800000895d */ /* 0x004fea0003900000 */
[----:B------:R-:W2:Y:S02]  /*e400*/  @!P0 SYNCS.PHASECHK.TRANS64 P0, [R3+URZ+0x80], R12 ;  /* 0x0000800c030085a7 */ /* 0x000ea400080010ff */
[----:B--2---:R-:W-:Y:S05]  /*e410*/  @!P0 BRA `(.L_x_358) ;  /* 0xfffffffc00f08947 */ /* 0x004fea000383ffff */
[----:B------:R-:W-:Y:S05]  /*e420*/  BRA `(.L_x_359) ;  /* 0xffffff6400b87947 */ /* 0x000fea000383ffff */
.L_x_94:
[----:B------:R-:W-:Y:S07]  /*e430*/  MOV R3, UR7 ;  /* 0x0000000700037c02 */ /* 0x000fee0008000f00 */
.L_x_360:
[----:B-1----:R1:W2:Y:S02]  /*e440*/  SYNCS.PHASECHK.TRANS64.TRYWAIT P0, [R3+URZ+0x88], R12 ;  /* 0x0000880c030075a7 */ /* 0x0022a400080011ff */
[----:B--2---:R-:W-:Y:S05]  /*e450*/  @!P0 NANOSLEEP.SYNCS 0x989680 ;  /* 0x009896800000895d */ /* 0x004fea0003900000 */
[----:B------:R-:W2:Y:S02]  /*e460*/  @!P0 SYNCS.PHASECHK.TRANS64 P0, [R3+URZ+0x88], R12 ;  /* 0x0000880c030085a7 */ /* 0x000ea400080010ff */
[----:B--2---:R-:W-:Y:S05]  /*e470*/  @!P0 BRA `(.L_x_360) ;  /* 0xfffffffc00f08947 */ /* 0x004fea000383ffff */
[----:B------:R-:W-:Y:S05]  /*e480*/  BRA `(.L_x_361) ;  /* 0xffffff6800407947 */ /* 0x000fea000383ffff */
.L_x_96:
[----:B------:R-:W-:-:S07]  /*e490*/  MOV R0, UR7 ;  /* 0x0000000700007c02 */ /* 0x000fce0008000f00 */
.L_x_362:
[----:B-1----:R1:W4:Y:S02]  /*e4a0*/  SYNCS.PHASECHK.TRANS64.TRYWAIT P0, [R0+URZ+0x70], R3 ;  /* 0x00007003000075a7 */ /* 0x00232400080011ff */
[----:B----4-:R-:W-:Y:S05]  /*e4b0*/  @!P0 NANOSLEEP.SYNCS 0x989680 ;  /* 0x009896800000895d */ /* 0x010fea0003900000 */
[----:B------:R-:W4:Y:S02]  /*e4c0*/  @!P0 SYNCS.PHASECHK.TRANS64 P0, [R0+URZ+0x70], R3 ;  /* 0x00007003000085a7 */ /* 0x000f2400080010ff */
[----:B----4-:R-:W-:Y:S05]  /*e4d0*/  @!P0 BRA `(.L_x_362) ;  /* 0xfffffffc00f08947 */ /* 0x010fea000383ffff */
[----:B------:R-:W-:Y:S05]  /*e4e0*/  BRA `(.L_x_363) ;  /* 0xffffff6800b07947 */ /* 0x000fea000383ffff */
.L_x_97:
[----:B-1----:R-:W-:-:S07]  /*e4f0*/  MOV R0, UR7 ;  /* 0x0000000700007c02 */ /* 0x002fce0008000f00 */
.L_x_364:
[----:B-1----:R1:W4:Y:S02]  /*e500*/  SYNCS.PHASECHK.TRANS64.TRYWAIT P0, [R0+URZ+0x78], R3 ;  /* 0x00007803000075a7 */ /* 0x00232400080011ff */
[----:B----4-:R-:W-:Y:S05]  /*e510*/  @!P0 NANOSLEEP.SYNCS 0x989680 ;  /* 0x009896800000895d */ /* 0x010fea0003900000 */
[----:B------:R-:W4:Y:S02]  /*e520*/  @!P0 SYNCS.PHASECHK.TRANS64 P0, [R0+URZ+0x78], R3 ;  /* 0x00007803000085a7 */ /* 0x000f2400080010ff */
[----:B----4-:R-:W-:Y:S05]  /*e530*/  @!P0 BRA `(.L_x_364) ;  /* 0xfffffffc00f08947 */ /* 0x010fea000383ffff */
[----:B------:R-:W-:Y:S05]  /*e540*/  BRA `(.L_x_365) ;  /* 0xffffff6800a07947 */ /* 0x000fea000383ffff */
.L_x_98:
[----:B-1----:R-:W-:-:S07]  /*e550*/  MOV R0, UR7 ;  /* 0x0000000700007c02 */ /* 0x002fce0008000f00 */
.L_x_366:
[----:B-1----:R1:W4:Y:S02]  /*e560*/  SYNCS.PHASECHK.TRANS64.TRYWAIT P0, [R0+URZ+0x80], R3 ;  /* 0x00008003000075a7 */ /* 0x00232400080011ff */
[----:B----4-:R-:W-:Y:S05]  /*e570*/  @!P0 NANOSLEEP.SYNCS 0x989680 ;  /* 0x009896800000895d */ /* 0x010fea0003900000 */
[----:B------:R-:W4:Y:S02]  /*e580*/  @!P0 SYNCS.PHASECHK.TRANS64 P0, [R0+URZ+0x80], R3 ;  /* 0x00008003000085a7 */ /* 0x000f2400080010ff */
[----:B----4-:R-:W-:Y:S05]  /*e590*/  @!P0 BRA `(.L_x_366) ;  /* 0xfffffffc00f08947 */ /* 0x010fea000383ffff */
[----:B------:R-:W-:Y:S05]  /*e5a0*/  BRA `(.L_x_367) ;  /* 0xffffff6800907947 */ /* 0x000fea000383ffff */
.L_x_100:
[----:B-1----:R1:W2:Y:S02]  /*e5b0*/  SYNCS.PHASECHK.TRANS64.TRYWAIT P0, [R0+URZ+0xa0], R3 ;  /* 0x0000a003000075a7 */ /* 0x0022a400080011ff */
[----:B--2---:R-:W-:Y:S05]  /*e5c0*/  @!P0 NANOSLEEP.SYNCS 0x989680 ;  /* 0x009896800000895d */ /* 0x004fea0003900000 */
[----:B------:R-:W2:Y:S02]  /*e5d0*/  @!P0 SYNCS.PHASECHK.TRANS64 P0, [R0+URZ+0xa0], R3 ;  /* 0x0000a003000085a7 */ /* 0x000ea400080010ff */
[----:B--2---:R-:W-:Y:S05]  /*e5e0*/  @!P0 BRA `(.L_x_100) ;  /* 0xfffffffc00f08947 */ /* 0x004fea000383ffff */
[----:B------:R-:W-:Y:S05]  /*e5f0*/  BRA `(.L_x_368) ;  /* 0xffffff6c00387947 */ /* 0x000fea000383ffff */
.L_x_114:
[----:B-1----:R1:W2:Y:S02]  /*e600*/  SYNCS.PHASECHK.TRANS64.TRYWAIT P0, [R3+URZ+0x50], R0 ;  /* 0x00005000030075a7 */ /* 0x0022a400080011ff */
[----:B--2---:R-:W-:Y:S05]  /*e610*/  @!P0 NANOSLEEP.SYNCS 0x989680 ;  /* 0x009896800000895d */ /* 0x004fea0003900000 */
[----:B------:R-:W2:Y:S02]  /*e620*/  @!P0 SYNCS.PHASECHK.TRANS64 P0, [R3+URZ+0x50], R0 ;  /* 0x00005000030085a7 */ /* 0x000ea400080010ff */
[----:B--2---:R-:W-:Y:S05]  /*e630*/  @!P0 BRA `(.L_x_114) ;  /* 0xfffffffc00f08947 */ /* 0x004fea000383ffff */
[----:B------:R-:W-:Y:S05]  /*e640*/  BRA `(.L_x_113) ;  /* 0xffffff7800cc7947 */ /* 0x000fea000383ffff */
.L_x_117:
[----:B----4-:R4:W1:Y:S02]  /*e650*/  SYNCS.PHASECHK.TRANS64.TRYWAIT P1, [R124+URZ+0xc0], R3 ;  /* 0x0000c0037c0075a7 */ /* 0x01086400080211ff */
[----:B-1----:R-:W-:Y:S05]  /*e660*/  @!P1 NANOSLEEP.SYNCS 0x989680 ;  /* 0x009896800000995d */ /* 0x002fea0003900000 */
[----:B------:R-:W1:Y:S02]  /*e670*/  @!P1 SYNCS.PHASECHK.TRANS64 P1, [R124+URZ+0xc0], R3 ;  /* 0x0000c0037c0095a7 */ /* 0x000e6400080210ff */
[----:B-1----:R-:W-:Y:S05]  /*e680*/  @!P1 BRA `(.L_x_117) ;  /* 0xfffffffc00f09947 */ /* 0x002fea000383ffff */
[----:B------:R-:W-:Y:S05]  /*e690*/  BRA `(.L_x_116) ;  /* 0xffffff7c003c7947 */ /* 0x000fea000383ffff */
        .weak           $__internal_0_$__cuda_sm10x_tcgen05_guardrail_trap_col_being_dealloced_not_returned_by_alloc
        .type           $__internal_0_$__cuda_sm10x_tcgen05_guardrail_trap_col_being_dealloced_not_returned_by_alloc,@function
        .size           $__internal_0_$__cuda_sm10x_tcgen05_guardrail_trap_col_being_dealloced_not_returned_by_alloc,($__internal_1_$__cuda_sm10x_tcgen05_guardrail_trap_phase_invalid_during_alloc - $__internal_0_$__cuda_sm10x_tcgen05_guardrail_trap_col_being_dealloced_not_returned_by_alloc)
$__internal_0_$__cuda_sm10x_tcgen05_guardrail_trap_col_being_dealloced_not_returned_by_alloc:
[----:B------:R-:W-:Y:S05]  /*e6a0*/  BPT.TRAP 0x1 ;  /* 0x000000040000795c */ /* 0x000fea0000300000 */
[----:B------:R-:W-:-:S04]  /*e6b0*/  HFMA2 R3, -RZ, RZ, 0, 0 ;  /* 0x00000000ff037431 */ /* 0x000fc800000001ff */
[----:B------:R-:W-:Y:S05]  /*e6c0*/  RET.REL.NODEC R2 `(_ZN7cutlass13device_kernelINS_4gemm6kernel13GemmUniversalIN4cute5tupleIJiiiiEEENS1_10collective13CollectiveMmaINS1_35MainloopSm100TmaUmmaWarpSpecializedILi5ELi2ELi2ENS5_IJNS4_1CILi2EEENSA_ILi1EEESC_EEEEENS5_IJNSA_ILi256EEESF_NSA_ILi64EEEEEENS_6half_tENS5_IJlSC_lEEESI_SJ_NS4_8TiledMMAINS4_8MMA_AtomIJNS4_26SM100_MMA_F16BF16_2x1SM_SSISI_SI_fLi256ELi256ELNS4_4UMMA5MajorE0ELSO_0ELNSN_7ScaleInE0ELSP_0EEEEEENS4_6LayoutINS5_IJSC_SC_SC_EEENS5_IJNSA_ILi0EEESU_SU_EEEEENS5_IJNS4_10UnderscoreESX_SX_EEEEENS4_18SM100_TMA_2SM_LOADENS4_14ComposedLayoutINS4_7SwizzleILi3ELi4ELi3EEENS4_18smem_ptr_flag_bitsILi16EEENSS_INS5_IJNSA_ILi8EEESG_EEENS5_IJSG_SC_EEEEEEEvNS4_8identityES10_S1A_vS1B_EENS_8epilogue10collective18CollectiveEpilogueINS1D_23Sm100TmaWarpSpecializedILi4ELi2ELi64ELb1ELb0EEEJNS5_IJNSA_ILi128EEESF_SG_EEENS5_IJNSS_IS1I_SC_EENSS_ISG_SC_EEEEESI_SJ_SI_SJ_NS1D_6fusion15FusionCallbacksIS1H_NS1N_13LinCombEltActINS1D_6thread7SigmoidESI_fSI_fLNS_15FloatRoundStyleE2EEES1J_S1M_JEEENS4_5SM1004TMEM4LOAD26SM100_TMEM_LOAD_32dp32b64xENS4_13SM90_TMA_LOADES1A_NS4_39AutoVectorizingCopyWithAssumedAlignmentILi128EEENS4_14SM90_TMA_STOREES1A_S21_S21_EEEvvEEEEvNT_6ParamsE) ;  /* 0xffffff18024c7950 */ /* 0x000fea0003c3ffff */
        .weak           $__internal_1_$__cuda_sm10x_tcgen05_guardrail_trap_phase_invalid_during_alloc
        .type           $__internal_1_$__cuda_sm10x_tcgen05_guardrail_trap_phase_invalid_during_alloc,@function
        .size           $__internal_1_$__cuda_sm10x_tcgen05_guardrail_trap_phase_invalid_during_alloc,($__internal_2_$__cuda_sm10x_tcgen05_guardrail_trap_unallocated_columns_being_dealloced - $__internal_1_$__cuda_sm10x_tcgen05_guardrail_trap_phase_invalid_during_alloc)
$__internal_1_$__cuda_sm10x_tcgen05_guardrail_trap_phase_invalid_during_alloc:
[----:B------:R-:W-:Y:S05]  /*e6d0*/  BPT.TRAP 0x1 ;  /* 0x000000040000795c */ /* 0x000fea0000300000 */
[----:B------:R-:W-:-:S04]  /*e6e0*/  MOV R3, 0x0 ;  /* 0x0000000000037802 */ /* 0x000fc80000000f00 */
[----:B------:R-:W-:Y:S05]  /*e6f0*/  RET.REL.NODEC R2 `(_ZN7cutlass13device_kernelINS_4gemm6kernel13GemmUniversalIN4cute5tupleIJiiiiEEENS1_10collective13CollectiveMmaINS1_35MainloopSm100TmaUmmaWarpSpecializedILi5ELi2ELi2ENS5_IJNS4_1CILi2EEENSA_ILi1EEESC_EEEEENS5_IJNSA_ILi256EEESF_NSA_ILi64EEEEEENS_6half_tENS5_IJlSC_lEEESI_SJ_NS4_8TiledMMAINS4_8MMA_AtomIJNS4_26SM100_MMA_F16BF16_2x1SM_SSISI_SI_fLi256ELi256ELNS4_4UMMA5MajorE0ELSO_0ELNSN_7ScaleInE0ELSP_0EEEEEENS4_6LayoutINS5_IJSC_SC_SC_EEENS5_IJNSA_ILi0EEESU_SU_EEEEENS5_IJNS4_10UnderscoreESX_SX_EEEEENS4_18SM100_TMA_2SM_LOADENS4_14ComposedLayoutINS4_7SwizzleILi3ELi4ELi3EEENS4_18smem_ptr_flag_bitsILi16EEENSS_INS5_IJNSA_ILi8EEESG_EEENS5_IJSG_SC_EEEEEEEvNS4_8identityES10_S1A_vS1B_EENS_8epilogue10collective18CollectiveEpilogueINS1D_23Sm100TmaWarpSpecializedILi4ELi2ELi64ELb1ELb0EEEJNS5_IJNSA_ILi128EEESF_SG_EEENS5_IJNSS_IS1I_SC_EENSS_ISG_SC_EEEEESI_SJ_SI_SJ_NS1D_6fusion15FusionCallbacksIS1H_NS1N_13LinCombEltActINS1D_6thread7SigmoidESI_fSI_fLNS_15FloatRoundStyleE2EEES1J_S1M_JEEENS4_5SM1004TMEM4LOAD26SM100_TMEM_LOAD_32dp32b64xENS4_13SM90_TMA_LOADES1A_NS4_39AutoVectorizingCopyWithAssumedAlignmentILi128EEENS4_14SM90_TMA_STOREES1A_S21_S21_EEEvvEEEEvNT_6ParamsE) ;  /* 0xffffff1802407950 */ /* 0x000fea0003c3ffff */
        .weak           $__internal_2_$__cuda_sm10x_tcgen05_guardrail_trap_unallocated_columns_being_dealloced
        .type           $__internal_2_$__cuda_sm10x_tcgen05_guardrail_trap_unallocated_columns_being_dealloced,@function
        .size           $__internal_2_$__cuda_sm10x_tcgen05_guardrail_trap_unallocated_columns_being_dealloced,($__internal_3_$__cuda_sm20_rcp_rn_f32_slowpath - $__internal_2_$__cuda_sm10x_tcgen05_guardrail_trap_unallocated_columns_being_dealloced)
$__internal_2_$__cuda_sm10x_tcgen05_guardrail_trap_unallocated_columns_being_dealloced:
[----:B------:R-:W-:Y:S05]  /*e700*/  BPT.TRAP 0x1 ;  /* 0x000000040000795c */ /* 0x000fea0000300000 */
[----:B------:R-:W-:-:S04]  /*e710*/  HFMA2 R3, -RZ, RZ, 0, 0 ;  /* 0x00000000ff037431 */ /* 0x000fc800000001ff */
[----:B------:R-:W-:Y:S05]  /*e720*/  RET.REL.NODEC R2 `(_ZN7cutlass13device_kernelINS_4gemm6kernel13GemmUniversalIN4cute5tupleIJiiiiEEENS1_10collective13CollectiveMmaINS1_35MainloopSm100TmaUmmaWarpSpecializedILi5ELi2ELi2ENS5_IJNS4_1CILi2EEENSA_ILi1EEESC_EEEEENS5_IJNSA_ILi256EEESF_NSA_ILi64EEEEEENS_6half_tENS5_IJlSC_lEEESI_SJ_NS4_8TiledMMAINS4_8MMA_AtomIJNS4_26SM100_MMA_F16BF16_2x1SM_SSISI_SI_fLi256ELi256ELNS4_4UMMA5MajorE0ELSO_0ELNSN_7ScaleInE0ELSP_0EEEEEENS4_6LayoutINS5_IJSC_SC_SC_EEENS5_IJNSA_ILi0EEESU_SU_EEEEENS5_IJNS4_10UnderscoreESX_SX_EEEEENS4_18SM100_TMA_2SM_LOADENS4_14ComposedLayoutINS4_7SwizzleILi3ELi4ELi3EEENS4_18smem_ptr_flag_bitsILi16EEENSS_INS5_IJNSA_ILi8EEESG_EEENS5_IJSG_SC_EEEEEEEvNS4_8identityES10_S1A_vS1B_EENS_8epilogue10collective18CollectiveEpilogueINS1D_23Sm100TmaWarpSpecializedILi4ELi2ELi64ELb1ELb0EEEJNS5_IJNSA_ILi128EEESF_SG_EEENS5_IJNSS_IS1I_SC_EENSS_ISG_SC_EEEEESI_SJ_SI_SJ_NS1D_6fusion15FusionCallbacksIS1H_NS1N_13LinCombEltActINS1D_6thread7SigmoidESI_fSI_fLNS_15FloatRoundStyleE2EEES1J_S1M_JEEENS4_5SM1004TMEM4LOAD26SM100_TMEM_LOAD_32dp32b64xENS4_13SM90_TMA_LOADES1A_NS4_39AutoVectorizingCopyWithAssumedAlignmentILi128EEENS4_14SM90_TMA_STOREES1A_S21_S21_EEEvvEEEEvNT_6ParamsE) ;  /* 0xffffff1802347950 */ /* 0x000fea0003c3ffff */
        .weak           $__internal_3_$__cuda_sm20_rcp_rn_f32_slowpath
        .type           $__internal_3_$__cuda_sm20_rcp_rn_f32_slowpath,@function
        .size           $__internal_3_$__cuda_sm20_rcp_rn_f32_slowpath,(.L_x_374 - $__internal_3_$__cuda_sm20_rcp_rn_f32_slowpath)
$__internal_3_$__cuda_sm20_rcp_rn_f32_slowpath:
[----:B------:R-:W-:Y:S01]  /*e730*/  IMAD.SHL.U32 R97, R101, 0x2, RZ ;  /* 0x0000000265617824 */ /* 0x000fe200078e00ff */
[----:B------:R-:W-:Y:S04]  /*e740*/  BSSY.RECONVERGENT B0, `(.L_x_369) ;  /* 0x0000030000007945 */ /* 0x000fe80003800200 */
[----:B------:R-:W-:-:S04]  /*e750*/  SHF.R.U32.HI R97, RZ, 0x18, R97 ;  /* 0x00000018ff617819 */ /* 0x000fc80000011661 */
[----:B------:R-:W-:-:S13]  /*e760*/  ISETP.NE.U32.AND P0, PT, R97, RZ, PT ;  /* 0x000000ff6100720c */ /* 0x000fda0003f05070 */
[----:B------:R-:W-:Y:S05]  /*e770*/  @P0 BRA `(.L_x_370) ;  /* 0x0000000000280947 */ /* 0x000fea0003800000 */
[----:B------:R-:W-:-:S04]  /*e780*/  SHF.L.U32 R64, R101, 0x1, RZ ;  /* 0x0000000165407819 */ /* 0x000fc800000006ff */
[----:B------:R-:W-:-:S13]  /*e790*/  ISETP.NE.AND P0, PT, R64, RZ, PT ;  /* 0x000000ff4000720c */ /* 0x000fda0003f05270 */
[----:B------:R-:W-:Y:S01]  /*e7a0*/  @P0 FFMA R97, R101, 1.84467440737095516160e+19, RZ ;  /* 0x5f80000065610823 */ /* 0x000fe200000000ff */
[----:B------:R-:W-:Y:S08]  /*e7b0*/  @!P0 MUFU.RCP R99, R101 ;  /* 0x0000006500638308 */ /* 0x000ff00000001000 */
[----:B------:R-:W1:Y:S02]  /*e7c0*/  @P0 MUFU.RCP R64, R97 ;  /* 0x0000006100400308 */ /* 0x000e640000001000 */
[----:B-1----:R-:W-:-:S04]  /*e7d0*/  @P0 FFMA R103, R97, R64, -1 ;  /* 0xbf80000061670423 */ /* 0x002fc80000000040 */
[----:B------:R-:W-:-:S04]  /*e7e0*/  @P0 FADD.FTZ R103, -R103, -RZ ;  /* 0x800000ff67670221 */ /* 0x000fc80000010100 */
[----:B------:R-:W-:-:S04]  /*e7f0*/  @P0 FFMA R103, R64, R103, R64 ;  /* 0x0000006740670223 */ /* 0x000fc80000000040 */
[----:B------:R-:W-:Y:S01]  /*e800*/  @P0 FFMA R99, R103, 1.84467440737095516160e+19, RZ ;  /* 0x5f80000067630823 */ /* 0x000fe200000000ff */
[----:B------:R-:W-:Y:S05]  /*e810*/  BRA `(.L_x_371) ;  /* 0x0000000000887947 */ /* 0x000fea0003800000 */
.L_x_370:
[----:B------:R-:W-:-:S04]  /*e820*/  IADD3 R64, PT, PT, R97, -0xfd, RZ ;  /* 0xffffff0361407810 */ /* 0x000fc80007ffe0ff */
[----:B------:R-:W-:-:S13]  /*e830*/  ISETP.GT.U32.AND P0, PT, R64, 0x1, PT ;  /* 0x000000014000780c */ /* 0x000fda0003f04070 */
[----:B------:R-:W-:Y:S05]  /*e840*/  @P0 BRA `(.L_x_372) ;  /* 0x0000000000780947 */ /* 0x000fea0003800000 */
[----:B------:R-:W-:Y:S01]  /*e850*/  LOP3.LUT R105, R101, 0x7fffff, RZ, 0xc0, !PT ;  /* 0x007fffff65697812 */ /* 0x000fe200078ec0ff */
[----:B------:R-:W-:Y:S02]  /*e860*/  IMAD.MOV.U32 R99, RZ, RZ, 0x3 ;  /* 0x00000003ff637424 */ /* 0x000fe400078e00ff */
[----:B------:R-:W-:Y:S01]  /*e870*/  VIADD R97, R97, 0xffffff04 ;  /* 0xffffff0461617836 */ /* 0x000fe20000000000 */
[----:B------:R-:W-:Y:S02]  /*e880*/  LOP3.LUT R105, R105, 0x3f800000, RZ, 0xfc, !PT ;  /* 0x3f80000069697812 */ /* 0x000fe400078efcff */
[----:B------:R-:W-:Y:S02]  /*e890*/  SHF.L.U32 R99, R99, R64, RZ ;  /* 0x0000004063637219 */ /* 0x000fe400000006ff */
[----:B------:R-:W1:Y:S02]  /*e8a0*/  MUFU.RCP R104, R105 ;  /* 0x0000006900687308 */ /* 0x000e640000001000 */
[----:B-1----:R-:W-:-:S04]  /*e8b0*/  FFMA R103, R105, R104, -1 ;  /* 0xbf80000069677423 */ /* 0x002fc80000000068 */
[----:B------:R-:W-:-:S04]  /*e8c0*/  FADD.FTZ R103, -R103, -RZ ;  /* 0x800000ff67677221 */ /* 0x000fc80000010100 */
[CCC-:B------:R-:W-:Y:S01]  /*e8d0*/  FFMA.RM R106, R104.reuse, R103.reuse, R104.reuse ;  /* 0x00000067686a7223 */ /* 0x1c0fe20000004068 */
[----:B------:R-:W-:-:S04]  /*e8e0*/  FFMA.RP R103, R104, R103, R104 ;  /* 0x0000006768677223 */ /* 0x000fc80000008068 */
[C---:B------:R-:W-:Y:S02]  /*e8f0*/  LOP3.LUT R104, R106.reuse, 0x7fffff, RZ, 0xc0, !PT ;  /* 0x007fffff6a687812 */ /* 0x040fe400078ec0ff */
[----:B------:R-:W-:Y:S02]  /*e900*/  FSETP.NEU.FTZ.AND P0, PT, R106, R103, PT ;  /* 0x000000676a00720b */ /* 0x000fe40003f1d000 */
[----:B------:R-:W-:Y:S02]  /*e910*/  LOP3.LUT R104, R104, 0x800000, RZ, 0xfc, !PT ;  /* 0x0080000068687812 */ /* 0x000fe400078efcff */
[----:B------:R-:W-:Y:S02]  /*e920*/  SEL R103, RZ, 0xffffffff, !P0 ;  /* 0xffffffffff677807 */ /* 0x000fe40004000000 */
[----:B------:R-:W-:-:S03]  /*e930*/  LOP3.LUT R99, R99, R104, RZ, 0xc0, !PT ;  /* 0x0000006863637212 */ /* 0x000fc600078ec0ff */
[----:B------:R-:W-:Y:S01]  /*e940*/  IMAD.MOV R103, RZ, RZ, -R103 ;  /* 0x000000ffff677224 */ /* 0x000fe200078e0a67 */
[----:B------:R-:W-:-:S04]  /*e950*/  SHF.R.U32.HI R99, RZ, R64, R99 ;  /* 0x00000040ff637219 */ /* 0x000fc80000011663 */
[--C-:B------:R-:W-:Y:S02]  /*e960*/  LOP3.LUT P1, RZ, R103, R64, R104.reuse, 0xf8, !PT ;  /* 0x0000004067ff7212 */ /* 0x100fe4000782f868 */
[C---:B------:R-:W-:Y:S02]  /*e970*/  LOP3.LUT P2, RZ, R99.reuse, 0x1, RZ, 0xc0, !PT ;  /* 0x0000000163ff7812 */ /* 0x040fe4000784c0ff */
[----:B------:R-:W-:Y:S02]  /*e980*/  LOP3.LUT P0, RZ, R99, 0x2, RZ, 0xc0, !PT ;  /* 0x0000000263ff7812 */ /* 0x000fe4000780c0ff */
[----:B------:R-:W-:Y:S02]  /*e990*/  SHF.R.U32.HI R104, RZ, R97, R104 ;  /* 0x00000061ff687219 */ /* 0x000fe40000011668 */
[----:B------:R-:W-:-:S04]  /*e9a0*/  PLOP3.LUT P0, PT, P2, P1, P0, 0xe0, 0x0 ;  /* 0x000000000000781c */ /* 0x000fc80001703c00 */
[----:B------:R-:W-:Y:S02]  /*e9b0*/  SEL R64, RZ, 0x1, !P0 ;  /* 0x00000001ff407807 */ /* 0x000fe40004000000 */
[----:B------:R-:W-:-:S03]  /*e9c0*/  LOP3.LUT P0, RZ, R101, 0x7fffff, RZ, 0xc0, !PT ;  /* 0x007fffff65ff7812 */ /* 0x000fc6000780c0ff */
[----:B------:R-:W-:-:S05]  /*e9d0*/  IMAD.MOV R64, RZ, RZ, -R64 ;  /* 0x000000ffff407224 */ /* 0x000fca00078e0a40 */
[----:B------:R-:W-:-:S13]  /*e9e0*/  ISETP.GE.AND P1, PT, R64, RZ, PT ;  /* 0x000000ff4000720c */ /* 0x000fda0003f26270 */
[----:B------:R-:W-:-:S04]  /*e9f0*/  @!P1 VIADD R104, R104, 0x1 ;  /* 0x0000000168689836 */ /* 0x000fc80000000000 */
[----:B------:R-:W-:-:S05]  /*ea00*/  @!P0 IMAD.SHL.U32 R104, R104, 0x2, RZ ;  /* 0x0000000268688824 */ /* 0x000fca00078e00ff */
[----:B------:R-:W-:Y:S01]  /*ea10*/  LOP3.LUT R99, R104, 0x80000000, R101, 0xf8, !PT ;  /* 0x8000000068637812 */ /* 0x000fe200078ef865 */
[----:B------:R-:W-:Y:S05]  /*ea20*/  BRA `(.L_x_371) ;  /* 0x0000000000047947 */ /* 0x000fea0003800000 */
.L_x_372:
[----:B------:R1:W2:Y:S02]  /*ea30*/  MUFU.RCP R99, R101 ;  /* 0x0000006500637308 */ /* 0x0002a40000001000 */
.L_x_371:
[----:B------:R-:W-:Y:S05]  /*ea40*/  BSYNC.RECONVERGENT B0 ;  /* 0x0000000000007941 */ /* 0x000fea0003800200 */
.L_x_369:
[----:B------:R-:W-:Y:S01]  /*ea50*/  HFMA2 R103, -RZ, RZ, 0, 0 ;  /* 0x00000000ff677431 */ /* 0x000fe200000001ff */
[----:B--2---:R-:W-:-:S03]  /*ea60*/  MOV R64, R99 ;  /* 0x0000006300407202 */ /* 0x004fc60000000f00 */
[----:B-1----:R-:W-:Y:S05]  /*ea70*/  RET.REL.NODEC R102 `(_ZN7cutlass13device_kernelINS_4gemm6kernel13GemmUniversalIN4cute5tupleIJiiiiEEENS1_10collective13CollectiveMmaINS1_35MainloopSm100TmaUmmaWarpSpecializedILi5ELi2ELi2ENS5_IJNS4_1CILi2EEENSA_ILi1EEESC_EEEEENS5_IJNSA_ILi256EEESF_NSA_ILi64EEEEEENS_6half_tENS5_IJlSC_lEEESI_SJ_NS4_8TiledMMAINS4_8MMA_AtomIJNS4_26SM100_MMA_F16BF16_2x1SM_SSISI_SI_fLi256ELi256ELNS4_4UMMA5MajorE0ELSO_0ELNSN_7ScaleInE0ELSP_0EEEEEENS4_6LayoutINS5_IJSC_SC_SC_EEENS5_IJNSA_ILi0EEESU_SU_EEEEENS5_IJNS4_10UnderscoreESX_SX_EEEEENS4_18SM100_TMA_2SM_LOADENS4_14ComposedLayoutINS4_7SwizzleILi3ELi4ELi3EEENS4_18smem_ptr_flag_bitsILi16EEENSS_INS5_IJNSA_ILi8EEESG_EEENS5_IJSG_SC_EEEEEEEvNS4_8identityES10_S1A_vS1B_EENS_8epilogue10collective18CollectiveEpilogueINS1D_23Sm100TmaWarpSpecializedILi4ELi2ELi64ELb1ELb0EEEJNS5_IJNSA_ILi128EEESF_SG_EEENS5_IJNSS_IS1I_SC_EENSS_ISG_SC_EEEEESI_SJ_SI_SJ_NS1D_6fusion15FusionCallbacksIS1H_NS1N_13LinCombEltActINS1D_6thread7SigmoidESI_fSI_fLNS_15FloatRoundStyleE2EEES1J_S1M_JEEENS4_5SM1004TMEM4LOAD26SM100_TMEM_LOAD_32dp32b64xENS4_13SM90_TMA_LOADES1A_NS4_39AutoVectorizingCopyWithAssumedAlignmentILi128EEENS4_14SM90_TMA_STOREES1A_S21_S21_EEEvvEEEEvNT_6ParamsE) ;  /* 0xffffff1466607950 */ /* 0x002fea0003c3ffff */
.L_x_373:
[----:B------:R-:W-:-:S00]  /*ea80*/  BRA `(.L_x_373) ;  /* 0xfffffffc00fc7947 */ /* 0x000fc0000383ffff */
[----:B------:R-:W-:-:S00]  /*ea90*/  NOP ;  /* 0x0000000000007918 */ /* 0x000fc00000000000 */
        /* <DEDUP_REMOVED lines=14> */
.L_x_374:


//--------------------- .nv.global.init           --------------------------
	.section	.nv.global.init,"aw",@progbits
.nv.global.init:
	.type		$str$27,@object
	.size		$str$27,($str$28 - $str$27)
$str$27:
        /*0000*/ 	.byte	0x28, 0x61, 0x64, 0x64, 0x72, 0x65, 0x73, 0x73, 0x20, 0x26, 0x20, 0x6d, 0x61, 0x73, 0x6b, 0x29
        /*0010*/ 	.byte	0x20, 0x3d, 0x3d, 0x20, 0x30, 0x00
	.type		$str$28,@object
	.size		$str$28,($str$26 - $str$28)
$str$28:
        /*0016*/ 	.byte	0x2f, 0x74, 0x6d, 0x70, 0x2f, 0x63, 0x75, 0x74, 0x6c, 0x61, 0x73, 0x73, 0x5f, 0x73, 0x77, 0x65
        /*0026*/ 	.byte	0x65, 0x70, 0x5f, 0x73, 0x72, 0x63, 0x2f, 0x69, 0x6e, 0x63, 0x6c, 0x75, 0x64, 0x65, 0x2f, 0x63
        /*0036*/ 	.byte	0x75, 0x74, 0x65, 0x2f, 0x70, 0x6f, 0x69, 0x6e, 0x74, 0x65, 0x72, 0x5f, 0x66, 0x6c, 0x61, 0x67
        /*0046*/ 	.byte	0x67, 0x65, 0x64, 0x2e, 0x68, 0x70, 0x70, 0x00
	.type		$str$26,@object
	.size		$str$26,($str$25 - $str$26)
$str$26:
        /*004e*/ 	.byte	0x2f, 0x74, 0x6d, 0x70, 0x2f, 0x63, 0x75, 0x74, 0x6c, 0x61, 0x73, 0x73, 0x5f, 0x73, 0x77, 0x65
        /*005e*/ 	.byte	0x65, 0x70, 0x5f, 0x73, 0x72, 0x63, 0x2f, 0x69, 0x6e, 0x63, 0x6c, 0x75, 0x64, 0x65, 0x2f, 0x63
        /*006e*/ 	.byte	0x75, 0x74, 0x65, 0x2f, 0x61, 0x74, 0x6f, 0x6d, 0x2f, 0x63, 0x6f, 0x70, 0x79, 0x5f, 0x74, 0x72
        /*007e*/ 	.byte	0x61, 0x69, 0x74, 0x73, 0x5f, 0x73, 0x6d, 0x31, 0x30, 0x30, 0x2e, 0x68, 0x70, 0x70, 0x00
	.type		$str$25,@object
	.size		$str$25,(__unnamed_1 - $str$25)
$str$25:
        /*008d*/ 	.byte	0x28, 0x28, 0x75, 0x69, 0x6e, 0x74, 0x33, 0x32, 0x5f, 0x74, 0x28, 0x74, 0x68, 0x72, 0x65, 0x61
        /*009d*/ 	.byte	0x64, 0x49, 0x64, 0x78, 0x2e, 0x78, 0x29, 0x20, 0x2f, 0x20, 0x33, 0x32, 0x29, 0x20, 0x25, 0x20
        /*00ad*/ 	.byte	0x34, 0x29, 0x20, 0x3d, 0x3d, 0x20, 0x28, 0x28, 0x28, 0x74, 0x6d, 0x65, 0x6d, 0x5f, 0x61, 0x64
        /*00bd*/ 	.byte	0x64, 0x72, 0x20, 0x3e, 0x3e, 0x20, 0x31, 0x36, 0x29, 0x20, 0x2f, 0x20, 0x33, 0x32, 0x29, 0x20
        /*00cd*/ 	.byte	0x25, 0x20, 0x34, 0x29, 0x00
	.type		__unnamed_1,@object
	.size		__unnamed_1,(__unnamed_2 - __unnamed_1)
__unnamed_1:
        /*00d2*/ 	.byte	0x61, 0x75, 0x74, 0x6f, 0x20, 0x63, 0x75, 0x74, 0x65, 0x3a, 0x3a, 0x61, 0x73, 0x5f, 0x70, 0x6f
        /* <DEDUP_REMOVED lines=24> */
        /*0262*/ 	.byte	0x3e, 0x3e, 0x3e, 0x3e, 0x5d, 0x00
	.type		__unnamed_2,@object
	.size		__unnamed_2,(.L_2 - __unnamed_2)
__unnamed_2:
        /* <DEDUP_REMOVED lines=43> */
        /*0518*/ 	.byte	0x74, 0x65, 0x3a, 0x3a, 0x43, 0x3c, 0x30, 0x3e, 0x3e, 0x3e, 0x3e, 0x5d, 0x00
.L_2:


//--------------------- .nv.shared._ZN7cutlass13device_kernelINS_4gemm6kernel13GemmUniversalIN4cute5tupleIJiiiiEEENS1_10collective13CollectiveMmaINS1_35MainloopSm100TmaUmmaWarpSpecializedILi5ELi2ELi2ENS5_IJNS4_1CILi2EEENSA_ILi1EEESC_EEEEENS5_IJNSA_ILi256EEESF_NSA_ILi64EEEEEENS_6half_tENS5_IJlSC_lEEESI_SJ_NS4_8TiledMMAINS4_8MMA_AtomIJNS4_26SM100_MMA_F16BF16_2x1SM_SSISI_SI_fLi256ELi256ELNS4_4UMMA5MajorE0ELSO_0ELNSN_7ScaleInE0ELSP_0EEEEEENS4_6LayoutINS5_IJSC_SC_SC_EEENS5_IJNSA_ILi0EEESU_SU_EEEEENS5_IJNS4_10UnderscoreESX_SX_EEEEENS4_18SM100_TMA_2SM_LOADENS4_14ComposedLayoutINS4_7SwizzleILi3ELi4ELi3EEENS4_18smem_ptr_flag_bitsILi16EEENSS_INS5_IJNSA_ILi8EEESG_EEENS5_IJSG_SC_EEEEEEEvNS4_8identityES10_S1A_vS1B_EENS_8epilogue10collective18CollectiveEpilogueINS1D_23Sm100TmaWarpSpecializedILi4ELi2ELi64ELb1ELb0EEEJNS5_IJNSA_ILi128EEESF_SG_EEENS5_IJNSS_IS1I_SC_EENSS_ISG_SC_EEEEESI_SJ_SI_SJ_NS1D_6fusion15FusionCallbacksIS1H_NS1N_13LinCombEltActINS1D_6thread7SigmoidESI_fSI_fLNS_15FloatRoundStyleE2EEES1J_S1M_JEEENS4_5SM1004TMEM4LOAD26SM100_TMEM_LOAD_32dp32b64xENS4_13SM90_TMA_LOADES1A_NS4_39AutoVectorizingCopyWithAssumedAlignmentILi128EEENS4_14SM90_TMA_STOREES1A_S21_S21_EEEvvEEEEvNT_6ParamsE --------------------------
	.section	.nv.shared._ZN7cutlass13device_kernelINS_4gemm6kernel13GemmUniversalIN4cute5tupleIJiiiiEEENS1_10collective13CollectiveMmaINS1_35MainloopSm100TmaUmmaWarpSpecializedILi5ELi2ELi2ENS5_IJNS4_1CILi2EEENSA_ILi1EEESC_EEEEENS5_IJNSA_ILi256EEESF_NSA_ILi64EEEEEENS_6half_tENS5_IJlSC_lEEESI_SJ_NS4_8TiledMMAINS4_8MMA_AtomIJNS4_26SM100_MMA_F16BF16_2x1SM_SSISI_SI_fLi256ELi256ELNS4_4UMMA5MajorE0ELSO_0ELNSN_7ScaleInE0ELSP_0EEEEEENS4_6LayoutINS5_IJSC_SC_SC_EEENS5_IJNSA_ILi0EEESU_SU_EEEEENS5_IJNS4_10UnderscoreESX_SX_EEEEENS4_18SM100_TMA_2SM_LOADENS4_14ComposedLayoutINS4_7SwizzleILi3ELi4ELi3EEENS4_18smem_ptr_flag_bitsILi16EEENSS_INS5_IJNSA_ILi8EEESG_EEENS5_IJSG_SC_EEEEEEEvNS4_8identityES10_S1A_vS1B_EENS_8epilogue10collective18CollectiveEpilogueINS1D_23Sm100TmaWarpSpecializedILi4ELi2ELi64ELb1ELb0EEEJNS5_IJNSA_ILi128EEESF_SG_EEENS5_IJNSS_IS1I_SC_EENSS_ISG_SC_EEEEESI_SJ_SI_SJ_NS1D_6fusion15FusionCallbacksIS1H_NS1N_13LinCombEltActINS1D_6thread7SigmoidESI_fSI_fLNS_15FloatRoundStyleE2EEES1J_S1M_JEEENS4_5SM1004TMEM4LOAD26SM100_TMEM_LOAD_32dp32b64xENS4_13SM90_TMA_LOADES1A_NS4_39AutoVectorizingCopyWithAssumedAlignmentILi128EEENS4_14SM90_TMA_STOREES1A_S21_S21_EEEvvEEEEvNT_6ParamsE,"aw",@nobits
	.sectionflags	@""
	.align	16
	.zero		1024


//--------------------- .nv.shared.reserved.0     --------------------------
	.section	.nv.shared.reserved.0,"aw",@nobits
	.weak		__nv_reservedSMEM_offset_0_alias
	.size		__nv_reservedSMEM_offset_0_alias, 0, 64
	.other		__nv_reservedSMEM_offset_0_alias,@"STO_CUDA_RESERVED_SHARED STV_DEFAULT"
__nv_reservedSMEM_offset_0_alias:
	.zero		0
.nv.shared.reserved.0:
	.zero		64
	.weak		__nv_reservedSMEM_tcgen05_partition
	.type		__nv_reservedSMEM_tcgen05_partition,@object
	.size		__nv_reservedSMEM_tcgen05_partition,(.L_0 - __nv_reservedSMEM_tcgen05_partition)
__nv_reservedSMEM_tcgen05_partition:
	.zero		32
.L_0:


//--------------------- .nv.global                --------------------------
	.section	.nv.global,"aw",@nobits
.nv.global:
	.type		_ZN39_INTERNAL_1c1277b8_4_k_cu_b6b12356_39374cute1_E,@object
	.size		_ZN39_INTERNAL_1c1277b8_4_k_cu_b6b12356_39374cute1_E,(_ZN39_INTERNAL_1c1277b8_4_k_cu_b6b12356_39374cuda3std3__45__cpo6cbeginE - _ZN39_INTERNAL_1c1277b8_4_k_cu_b6b12356_39374cute1_E)
_ZN39_INTERNAL_1c1277b8_4_k_cu_b6b12356_39374cute1_E:
	.zero		1
	.type		_ZN39_INTERNAL_1c1277b8_4_k_cu_b6b12356_39374cuda3std3__45__cpo6cbeginE,@object
	.size		_ZN39_INTERNAL_1c1277b8_4_k_cu_b6b12356_39374cuda3std3__45__cpo6cbeginE,(_ZN39_INTERNAL_1c1277b8_4_k_cu_b6b12356_39374cuda3std3__48in_placeE - _ZN39_INTERNAL_1c1277b8_4_k_cu_b6b12356_39374cuda3std3__45__cpo6cbeginE)
_ZN39_INTERNAL_1c1277b8_4_k_cu_b6b12356_39374cuda3std3__45__cpo6cbeginE:
	.zero		1
	.type		_ZN39_INTERNAL_1c1277b8_4_k_cu_b6b12356_39374cuda3std3__48in_placeE,@object
	.size		_ZN39_INTERNAL_1c1277b8_4_k_cu_b6b12356_39374cuda3std3__48in_placeE,(_ZN39_INTERNAL_1c1277b8_4_k_cu_b6b12356_39374cuda3std6ranges3__45__cpo9iter_moveE - _ZN39_INTERNAL_1c1277b8_4_k_cu_b6b12356_39374cuda3std3__48in_placeE)
_ZN39_INTERNAL_1c1277b8_4_k_cu_b6b12356_39374cuda3std3__48in_placeE:
	.zero		1
	.type		_ZN39_INTERNAL_1c1277b8_4_k_cu_b6b12356_39374cuda3std6ranges3__45__cpo9iter_moveE,@object
	.size		_ZN39_INTERNAL_1c1277b8_4_k_cu_b6b12356_39374cuda3std6ranges3__45__cpo9iter_moveE,(_ZN39_INTERNAL_1c1277b8_4_k_cu_b6b12356_39374cuda3std3__45__cpo5beginE - _ZN39_INTERNAL_1c1277b8_4_k_cu_b6b12356_39374cuda3std6ranges3__45__cpo9iter_moveE)
_ZN39_INTERNAL_1c1277b8_4_k_cu_b6b12356_39374cuda3std6ranges3__45__cpo9iter_moveE:
	.zero		1
	.type		_ZN39_INTERNAL_1c1277b8_4_k_cu_b6b12356_39374cuda3std3__45__cpo5beginE,@object
	.size		_ZN39_INTERNAL_1c1277b8_4_k_cu_b6b12356_39374cuda3std3__45__cpo5beginE,(_ZN39_INTERNAL_1c1277b8_4_k_cu_b6b12356_39374cuda3std3__441_GLOBAL__N__1c1277b8_4_k_cu_b6b12356_39376ignoreE - _ZN39_INTERNAL_1c1277b8_4_k_cu_b6b12356_39374cuda3std3__45__cpo5beginE)
_ZN39_INTERNAL_1c1277b8_4_k_cu_b6b12356_39374cuda3std3__45__cpo5beginE:
	.zero		1
	.type		_ZN39_INTERNAL_1c1277b8_4_k_cu_b6b12356_39374cuda3std3__441_GLOBAL__N__1c1277b8_4_k_cu_b6b12356_39376ignoreE,@object
	.size		_ZN39_INTERNAL_1c1277b8_4_k_cu_b6b12356_39374cuda3std3__441_GLOBAL__N__1c1277b8_4_k_cu_b6b12356_39376ignoreE,(_ZN39_INTERNAL_1c1277b8_4_k_cu_b6b12356_39374cute7productE - _ZN39_INTERNAL_1c1277b8_4_k_cu_b6b12356_39374cuda3std3__441_GLOBAL__N__1c1277b8_4_k_cu_b6b12356_39376ignoreE)
_ZN39_INTERNAL_1c1277b8_4_k_cu_b6b12356_39374cuda3std3__441_GLOBAL__N__1c1277b8_4_k_cu_b6b12356_39376ignoreE:
	.zero		1
	.type		_ZN39_INTERNAL_1c1277b8_4_k_cu_b6b12356_39374cute7productE,@object
	.size		_ZN39_INTERNAL_1c1277b8_4_k_cu_b6b12356_39374cute7productE,(_ZN39_INTERNAL_1c1277b8_4_k_cu_b6b12356_39374cuda3std3__45__cpo3endE - _ZN39_INTERNAL_1c1277b8_4_k_cu_b6b12356_39374cute7productE)
_ZN39_INTERNAL_1c1277b8_4_k_cu_b6b12356_39374cute7productE:
	.zero		1
	.type		_ZN39_INTERNAL_1c1277b8_4_k_cu_b6b12356_39374cuda3std3__45__cpo3endE,@object
	.size		_ZN39_INTERNAL_1c1277b8_4_k_cu_b6b12356_39374cuda3std3__45__cpo3endE,(_ZN39_INTERNAL_1c1277b8_4_k_cu_b6b12356_39374cuda3std3__419piecewise_constructE - _ZN39_INTERNAL_1c1277b8_4_k_cu_b6b12356_39374cuda3std3__45__cpo3endE)
_ZN39_INTERNAL_1c1277b8_4_k_cu_b6b12356_39374cuda3std3__45__cpo3endE:
	.zero		1
	.type		_ZN39_INTERNAL_1c1277b8_4_k_cu_b6b12356_39374cuda3std3__419piecewise_constructE,@object
	.size		_ZN39_INTERNAL_1c1277b8_4_k_cu_b6b12356_39374cuda3std3__419piecewise_constructE,(_ZN39_INTERNAL_1c1277b8_4_k_cu_b6b12356_39374cuda3std3__45__cpo4cendE - _ZN39_INTERNAL_1c1277b8_4_k_cu_b6b12356_39374cuda3std3__419piecewise_constructE)
_ZN39_INTERNAL_1c1277b8_4_k_cu_b6b12356_39374cuda3std3__419piecewise_constructE:
	.zero		1
	.type		_ZN39_INTERNAL_1c1277b8_4_k_cu_b6b12356_39374cuda3std3__45__cpo4cendE,@object
	.size		_ZN39_INTERNAL_1c1277b8_4_k_cu_b6b12356_39374cuda3std3__45__cpo4cendE,(_ZN39_INTERNAL_1c1277b8_4_k_cu_b6b12356_39374cuda3std6ranges3__45__cpo4swapE - _ZN39_INTERNAL_1c1277b8_4_k_cu_b6b12356_39374cuda3std3__45__cpo4cendE)
_ZN39_INTERNAL_1c1277b8_4_k_cu_b6b12356_39374cuda3std3__45__cpo4cendE:
	.zero		1
	.type		_ZN39_INTERNAL_1c1277b8_4_k_cu_b6b12356_39374cuda3std6ranges3__45__cpo4swapE,@object
	.size		_ZN39_INTERNAL_1c1277b8_4_k_cu_b6b12356_39374cuda3std6ranges3__45__cpo4swapE,(.L_10 - _ZN39_INTERNAL_1c1277b8_4_k_cu_b6b12356_39374cuda3std6ranges3__45__cpo4swapE)
_ZN39_INTERNAL_1c1277b8_4_k_cu_b6b12356_39374cuda3std6ranges3__45__cpo4swapE:
	.zero		1
.L_10:


//--------------------- .nv.constant0._ZN7cutlass13device_kernelINS_4gemm6kernel13GemmUniversalIN4cute5tupleIJiiiiEEENS1_10collective13CollectiveMmaINS1_35MainloopSm100TmaUmmaWarpSpecializedILi5ELi2ELi2ENS5_IJNS4_1CILi2EEENSA_ILi1EEESC_EEEEENS5_IJNSA_ILi256EEESF_NSA_ILi64EEEEEENS_6half_tENS5_IJlSC_lEEESI_SJ_NS4_8TiledMMAINS4_8MMA_AtomIJNS4_26SM100_MMA_F16BF16_2x1SM_SSISI_SI_fLi256ELi256ELNS4_4UMMA5MajorE0ELSO_0ELNSN_7ScaleInE0ELSP_0EEEEEENS4_6LayoutINS5_IJSC_SC_SC_EEENS5_IJNSA_ILi0EEESU_SU_EEEEENS5_IJNS4_10UnderscoreESX_SX_EEEEENS4_18SM100_TMA_2SM_LOADENS4_14ComposedLayoutINS4_7SwizzleILi3ELi4ELi3EEENS4_18smem_ptr_flag_bitsILi16EEENSS_INS5_IJNSA_ILi8EEESG_EEENS5_IJSG_SC_EEEEEEEvNS4_8identityES10_S1A_vS1B_EENS_8epilogue10collective18CollectiveEpilogueINS1D_23Sm100TmaWarpSpecializedILi4ELi2ELi64ELb1ELb0EEEJNS5_IJNSA_ILi128EEESF_SG_EEENS5_IJNSS_IS1I_SC_EENSS_ISG_SC_EEEEESI_SJ_SI_SJ_NS1D_6fusion15FusionCallbacksIS1H_NS1N_13LinCombEltActINS1D_6thread7SigmoidESI_fSI_fLNS_15FloatRoundStyleE2EEES1J_S1M_JEEENS4_5SM1004TMEM4LOAD26SM100_TMEM_LOAD_32dp32b64xENS4_13SM90_TMA_LOADES1A_NS4_39AutoVectorizingCopyWithAssumedAlignmentILi128EEENS4_14SM90_TMA_STOREES1A_S21_S21_EEEvvEEEEvNT_6ParamsE --------------------------
	.section	.nv.constant0._ZN7cutlass13device_kernelINS_4gemm6kernel13GemmUniversalIN4cute5tupleIJiiiiEEENS1_10collective13CollectiveMmaINS1_35MainloopSm100TmaUmmaWarpSpecializedILi5ELi2ELi2ENS5_IJNS4_1CILi2EEENSA_ILi1EEESC_EEEEENS5_IJNSA_ILi256EEESF_NSA_ILi64EEEEEENS_6half_tENS5_IJlSC_lEEESI_SJ_NS4_8TiledMMAINS4_8MMA_AtomIJNS4_26SM100_MMA_F16BF16_2x1SM_SSISI_SI_fLi256ELi256ELNS4_4UMMA5MajorE0ELSO_0ELNSN_7ScaleInE0ELSP_0EEEEEENS4_6LayoutINS5_IJSC_SC_SC_EEENS5_IJNSA_ILi0EEESU_SU_EEEEENS5_IJNS4_10UnderscoreESX_SX_EEEEENS4_18SM100_TMA_2SM_LOADENS4_14ComposedLayoutINS4_7SwizzleILi3ELi4ELi3EEENS4_18smem_ptr_flag_bitsILi16EEENSS_INS5_IJNSA_ILi8EEESG_EEENS5_IJSG_SC_EEEEEEEvNS4_8identityES10_S1A_vS1B_EENS_8epilogue10collective18CollectiveEpilogueINS1D_23Sm100TmaWarpSpecializedILi4ELi2ELi64ELb1ELb0EEEJNS5_IJNSA_ILi128EEESF_SG_EEENS5_IJNSS_IS1I_SC_EENSS_ISG_SC_EEEEESI_SJ_SI_SJ_NS1D_6fusion15FusionCallbacksIS1H_NS1N_13LinCombEltActINS1D_6thread7SigmoidESI_fSI_fLNS_15FloatRoundStyleE2EEES1J_S1M_JEEENS4_5SM1004TMEM4LOAD26SM100_TMEM_LOAD_32dp32b64xENS4_13SM90_TMA_LOADES1A_NS4_39AutoVectorizingCopyWithAssumedAlignmentILi128EEENS4_14SM90_TMA_STOREES1A_S21_S21_EEEvvEEEEvNT_6ParamsE,"a",@progbits
	.sectionflags	@""
	.align	4
.nv.constant0._ZN7cutlass13device_kernelINS_4gemm6kernel13GemmUniversalIN4cute5tupleIJiiiiEEENS1_10collective13CollectiveMmaINS1_35MainloopSm100TmaUmmaWarpSpecializedILi5ELi2ELi2ENS5_IJNS4_1CILi2EEENSA_ILi1EEESC_EEEEENS5_IJNSA_ILi256EEESF_NSA_ILi64EEEEEENS_6half_tENS5_IJlSC_lEEESI_SJ_NS4_8TiledMMAINS4_8MMA_AtomIJNS4_26SM100_MMA_F16BF16_2x1SM_SSISI_SI_fLi256ELi256ELNS4_4UMMA5MajorE0ELSO_0ELNSN_7ScaleInE0ELSP_0EEEEEENS4_6LayoutINS5_IJSC_SC_SC_EEENS5_IJNSA_ILi0EEESU_SU_EEEEENS5_IJNS4_10UnderscoreESX_SX_EEEEENS4_18SM100_TMA_2SM_LOADENS4_14ComposedLayoutINS4_7SwizzleILi3ELi4ELi3EEENS4_18smem_ptr_flag_bitsILi16EEENSS_INS5_IJNSA_ILi8EEESG_EEENS5_IJSG_SC_EEEEEEEvNS4_8identityES10_S1A_vS1B_EENS_8epilogue10collective18CollectiveEpilogueINS1D_23Sm100TmaWarpSpecializedILi4ELi2ELi64ELb1ELb0EEEJNS5_IJNSA_ILi128EEESF_SG_EEENS5_IJNSS_IS1I_SC_EENSS_ISG_SC_EEEEESI_SJ_SI_SJ_NS1D_6fusion15FusionCallbacksIS1H_NS1N_13LinCombEltActINS1D_6thread7SigmoidESI_fSI_fLNS_15FloatRoundStyleE2EEES1J_S1M_JEEENS4_5SM1004TMEM4LOAD26SM100_TMEM_LOAD_32dp32b64xENS4_13SM90_TMA_LOADES1A_NS4_39AutoVectorizingCopyWithAssumedAlignmentILi128EEENS4_14SM90_TMA_STOREES1A_S21_S21_EEEvvEEEEvNT_6ParamsE:
	.zero		2944


//--------------------- SYMBOLS --------------------------

	.type		.nv.reservedSmem.offset0,@object
	.size		.nv.reservedSmem.offset0,0x4
	.type		.nv.reservedSmem.cap,@object
	.size		.nv.reservedSmem.cap,0x4
	.type		__assertfail,@function
